	.target	sm_100a

	.elftype	@"ET_EXEC"


//--------------------- .note.nv.tkinfo           --------------------------
	.section	.note.nv.tkinfo,"",@"SHT_NOTE"
	.sectionflags	@"SHF_NOTE_NV_TKINFO"
	.tkinfo
        /*0018*/ 	.word	0x00000002
        /*0030*/ 	.string	""
        /*0030*/ 	.string	"ptxas"
        /*0030*/ 	.string	"Cuda compilation tools, release 13.0, V13.0.88"
        /*0030*/ 	.string	"Build cuda_13.0.r13.0/compiler.36424714_0"
        /*0030*/ 	.string	"-arch sm_100a -m 64 "



//--------------------- .note.nv.cuinfo           --------------------------
	.section	.note.nv.cuinfo,"",@"SHT_NOTE"
	.sectionflags	@"SHF_NOTE_NV_CUINFO"
        /*0018*/ 	.short	0x0002
        /*001a*/ 	.short	0x0064
        /*001c*/ 	.short	0x0082
	.zero		2


//--------------------- .nv.info                  --------------------------
	.section	.nv.info,"",@"SHT_CUDA_INFO"
	.align	4


	//----- nvinfo : EIATTR_REGCOUNT
	.align		4
        /*0000*/ 	.byte	0x04, 0x2f
        /*0002*/ 	.short	(.L_19 - .L_18)
	.align		4
.L_18:
        /*0004*/ 	.word	index@(_ZN7cutlass13device_kernelINS_4gemm6kernel13GemmUniversalIN4cute5tupleIJiiiiEEENS1_10collective13CollectiveMmaINS1_35MainloopSm100TmaUmmaWarpSpecializedILi4ELi2ELi4ENS5_IJNS4_1CILi2EEESB_NSA_ILi1EEEEEEEENS5_IJNSA_ILi64EEESF_NSA_ILi128EEEEEENS_10bfloat16_tENS5_IJlSC_lEEESI_SJ_NS4_8TiledMMAINS4_8MMA_AtomIJNS4_20SM100_MMA_F16BF16_SSISI_SI_fLi64ELi64ELNS4_4UMMA5MajorE0ELSO_0ELNSN_7ScaleInE0ELSP_0EEEEEENS4_6LayoutINS5_IJSC_SC_SC_EEENS5_IJNSA_ILi0EEESU_SU_EEEEENS5_IJNS4_10UnderscoreESX_SX_EEEEENS4_23SM90_TMA_LOAD_MULTICASTENS4_14ComposedLayoutINS4_7SwizzleILi3ELi4ELi3EEENS4_18smem_ptr_flag_bitsILi16EEENSS_INS5_IJNSA_ILi8EEESF_EEENS5_IJSF_SC_EEEEEEEvNS4_8identityES10_S1A_vS1B_EENS_8epilogue10collective18CollectiveEpilogueINS1D_23Sm100TmaWarpSpecializedILi3ELi2ELi16ELb1ELb0EEEJSH_NS5_IJNSS_ISF_SC_EENSS_INSA_ILi32EEESC_EEEEESI_SJ_SI_SJ_NS1D_6fusion15FusionCallbacksIS1H_NS1M_17LinearCombinationISI_fSI_fLNS_15FloatRoundStyleE2EEESH_S1L_JEEENS4_5SM1004TMEM4LOAD26SM100_TMEM_LOAD_16dp256b4xENS4_13SM90_TMA_LOADENS11_INS12_ILi2ELi4ELi3EEES15_NSS_INS5_IJS16_S1J_EEENS5_IJS1J_SC_EEEEEEENS4_17SM75_U32x4_LDSM_NENS4_14SM90_TMA_STOREES21_NS4_17SM90_U32x4_STSM_NENS4_39AutoVectorizingCopyWithAssumedAlignmentILi128EEEEEEvvEEEEvNT_6ParamsE)
        /*0008*/ 	.word	0x00000045


	//----- nvinfo : EIATTR_FRAME_SIZE
	.align		4
.L_19:
        /*000c*/ 	.byte	0x04, 0x11
        /*000e*/ 	.short	(.L_21 - .L_20)
	.align		4
.L_20:
        /*0010*/ 	.word	index@($__internal_2_$__cuda_sm10x_tcgen05_guardrail_trap_unallocated_columns_being_dealloced)
        /*0014*/ 	.word	0x00000000


	//----- nvinfo : EIATTR_FRAME_SIZE
	.align		4
.L_21:
        /*0018*/ 	.byte	0x04, 0x11
        /*001a*/ 	.short	(.L_23 - .L_22)
	.align		4
.L_22:
        /*001c*/ 	.word	index@($__internal_1_$__cuda_sm10x_tcgen05_guardrail_trap_phase_invalid_during_alloc)
        /*0020*/ 	.word	0x00000000


	//----- nvinfo : EIATTR_FRAME_SIZE
	.align		4
.L_23:
        /*0024*/ 	.byte	0x04, 0x11
        /*0026*/ 	.short	(.L_25 - .L_24)
	.align		4
.L_24:
        /*0028*/ 	.word	index@($__internal_0_$__cuda_sm10x_tcgen05_guardrail_trap_col_being_dealloced_not_returned_by_alloc)
        /*002c*/ 	.word	0x00000000


	//----- nvinfo : EIATTR_FRAME_SIZE
	.align		4
.L_25:
        /*0030*/ 	.byte	0x04, 0x11
        /*0032*/ 	.short	(.L_27 - .L_26)
	.align		4
.L_26:
        /*0034*/ 	.word	index@(_ZN7cutlass13device_kernelINS_4gemm6kernel13GemmUniversalIN4cute5tupleIJiiiiEEENS1_10collective13CollectiveMmaINS1_35MainloopSm100TmaUmmaWarpSpecializedILi4ELi2ELi4ENS5_IJNS4_1CILi2EEESB_NSA_ILi1EEEEEEEENS5_IJNSA_ILi64EEESF_NSA_ILi128EEEEEENS_10bfloat16_tENS5_IJlSC_lEEESI_SJ_NS4_8TiledMMAINS4_8MMA_AtomIJNS4_20SM100_MMA_F16BF16_SSISI_SI_fLi64ELi64ELNS4_4UMMA5MajorE0ELSO_0ELNSN_7ScaleInE0ELSP_0EEEEEENS4_6LayoutINS5_IJSC_SC_SC_EEENS5_IJNSA_ILi0EEESU_SU_EEEEENS5_IJNS4_10UnderscoreESX_SX_EEEEENS4_23SM90_TMA_LOAD_MULTICASTENS4_14ComposedLayoutINS4_7SwizzleILi3ELi4ELi3EEENS4_18smem_ptr_flag_bitsILi16EEENSS_INS5_IJNSA_ILi8EEESF_EEENS5_IJSF_SC_EEEEEEEvNS4_8identityES10_S1A_vS1B_EENS_8epilogue10collective18CollectiveEpilogueINS1D_23Sm100TmaWarpSpecializedILi3ELi2ELi16ELb1ELb0EEEJSH_NS5_IJNSS_ISF_SC_EENSS_INSA_ILi32EEESC_EEEEESI_SJ_SI_SJ_NS1D_6fusion15FusionCallbacksIS1H_NS1M_17LinearCombinationISI_fSI_fLNS_15FloatRoundStyleE2EEESH_S1L_JEEENS4_5SM1004TMEM4LOAD26SM100_TMEM_LOAD_16dp256b4xENS4_13SM90_TMA_LOADENS11_INS12_ILi2ELi4ELi3EEES15_NSS_INS5_IJS16_S1J_EEENS5_IJS1J_SC_EEEEEEENS4_17SM75_U32x4_LDSM_NENS4_14SM90_TMA_STOREES21_NS4_17SM90_U32x4_STSM_NENS4_39AutoVectorizingCopyWithAssumedAlignmentILi128EEEEEEvvEEEEvNT_6ParamsE)
        /*0038*/ 	.word	0x00000000


	//----- nvinfo : EIATTR_MIN_STACK_SIZE
	.align		4
.L_27:
        /*003c*/ 	.byte	0x04, 0x12
        /*003e*/ 	.short	(.L_29 - .L_28)
	.align		4
.L_28:
        /*0040*/ 	.word	index@(_ZN7cutlass13device_kernelINS_4gemm6kernel13GemmUniversalIN4cute5tupleIJiiiiEEENS1_10collective13CollectiveMmaINS1_35MainloopSm100TmaUmmaWarpSpecializedILi4ELi2ELi4ENS5_IJNS4_1CILi2EEESB_NSA_ILi1EEEEEEEENS5_IJNSA_ILi64EEESF_NSA_ILi128EEEEEENS_10bfloat16_tENS5_IJlSC_lEEESI_SJ_NS4_8TiledMMAINS4_8MMA_AtomIJNS4_20SM100_MMA_F16BF16_SSISI_SI_fLi64ELi64ELNS4_4UMMA5MajorE0ELSO_0ELNSN_7ScaleInE0ELSP_0EEEEEENS4_6LayoutINS5_IJSC_SC_SC_EEENS5_IJNSA_ILi0EEESU_SU_EEEEENS5_IJNS4_10UnderscoreESX_SX_EEEEENS4_23SM90_TMA_LOAD_MULTICASTENS4_14ComposedLayoutINS4_7SwizzleILi3ELi4ELi3EEENS4_18smem_ptr_flag_bitsILi16EEENSS_INS5_IJNSA_ILi8EEESF_EEENS5_IJSF_SC_EEEEEEEvNS4_8identityES10_S1A_vS1B_EENS_8epilogue10collective18CollectiveEpilogueINS1D_23Sm100TmaWarpSpecializedILi3ELi2ELi16ELb1ELb0EEEJSH_NS5_IJNSS_ISF_SC_EENSS_INSA_ILi32EEESC_EEEEESI_SJ_SI_SJ_NS1D_6fusion15FusionCallbacksIS1H_NS1M_17LinearCombinationISI_fSI_fLNS_15FloatRoundStyleE2EEESH_S1L_JEEENS4_5SM1004TMEM4LOAD26SM100_TMEM_LOAD_16dp256b4xENS4_13SM90_TMA_LOADENS11_INS12_ILi2ELi4ELi3EEES15_NSS_INS5_IJS16_S1J_EEENS5_IJS1J_SC_EEEEEEENS4_17SM75_U32x4_LDSM_NENS4_14SM90_TMA_STOREES21_NS4_17SM90_U32x4_STSM_NENS4_39AutoVectorizingCopyWithAssumedAlignmentILi128EEEEEEvvEEEEvNT_6ParamsE)
        /*0044*/ 	.word	0x00000000
.L_29:


//--------------------- .nv.compat                --------------------------
	.section	.nv.compat,"",@"SHT_CUDA_COMPAT_INFO"
	.align	4
        /*0000*/ 	.byte	0x02, 0x09, 0x01, 0x00, 0x02, 0x02, 0x02, 0x00, 0x02, 0x05, 0x05, 0x00, 0x03, 0x07, 0x01, 0x01
        /*0010*/ 	.byte	0x02, 0x03, 0x01, 0x00, 0x02, 0x06, 0x01, 0x00, 0x04, 0x0b, 0x08, 0x00, 0x09, 0x00, 0x00, 0x00
        /*0020*/ 	.byte	0x00, 0x00, 0x00, 0x00


//--------------------- .nv.info._ZN7cutlass13device_kernelINS_4gemm6kernel13GemmUniversalIN4cute5tupleIJiiiiEEENS1_10collective13CollectiveMmaINS1_35MainloopSm100TmaUmmaWarpSpecializedILi4ELi2ELi4ENS5_IJNS4_1CILi2EEESB_NSA_ILi1EEEEEEEENS5_IJNSA_ILi64EEESF_NSA_ILi128EEEEEENS_10bfloat16_tENS5_IJlSC_lEEESI_SJ_NS4_8TiledMMAINS4_8MMA_AtomIJNS4_20SM100_MMA_F16BF16_SSISI_SI_fLi64ELi64ELNS4_4UMMA5MajorE0ELSO_0ELNSN_7ScaleInE0ELSP_0EEEEEENS4_6LayoutINS5_IJSC_SC_SC_EEENS5_IJNSA_ILi0EEESU_SU_EEEEENS5_IJNS4_10UnderscoreESX_SX_EEEEENS4_23SM90_TMA_LOAD_MULTICASTENS4_14ComposedLayoutINS4_7SwizzleILi3ELi4ELi3EEENS4_18smem_ptr_flag_bitsILi16EEENSS_INS5_IJNSA_ILi8EEESF_EEENS5_IJSF_SC_EEEEEEEvNS4_8identityES10_S1A_vS1B_EENS_8epilogue10collective18CollectiveEpilogueINS1D_23Sm100TmaWarpSpecializedILi3ELi2ELi16ELb1ELb0EEEJSH_NS5_IJNSS_ISF_SC_EENSS_INSA_ILi32EEESC_EEEEESI_SJ_SI_SJ_NS1D_6fusion15FusionCallbacksIS1H_NS1M_17LinearCombinationISI_fSI_fLNS_15FloatRoundStyleE2EEESH_S1L_JEEENS4_5SM1004TMEM4LOAD26SM100_TMEM_LOAD_16dp256b4xENS4_13SM90_TMA_LOADENS11_INS12_ILi2ELi4ELi3EEES15_NSS_INS5_IJS16_S1J_EEENS5_IJS1J_SC_EEEEEEENS4_17SM75_U32x4_LDSM_NENS4_14SM90_TMA_STOREES21_NS4_17SM90_U32x4_STSM_NENS4_39AutoVectorizingCopyWithAssumedAlignmentILi128EEEEEEvvEEEEvNT_6ParamsE --------------------------
	.section	.nv.info._ZN7cutlass13device_kernelINS_4gemm6kernel13GemmUniversalIN4cute5tupleIJiiiiEEENS1_10collective13CollectiveMmaINS1_35MainloopSm100TmaUmmaWarpSpecializedILi4ELi2ELi4ENS5_IJNS4_1CILi2EEESB_NSA_ILi1EEEEEEEENS5_IJNSA_ILi64EEESF_NSA_ILi128EEEEEENS_10bfloat16_tENS5_IJlSC_lEEESI_SJ_NS4_8TiledMMAINS4_8MMA_AtomIJNS4_20SM100_MMA_F16BF16_SSISI_SI_fLi64ELi64ELNS4_4UMMA5MajorE0ELSO_0ELNSN_7ScaleInE0ELSP_0EEEEEENS4_6LayoutINS5_IJSC_SC_SC_EEENS5_IJNSA_ILi0EEESU_SU_EEEEENS5_IJNS4_10UnderscoreESX_SX_EEEEENS4_23SM90_TMA_LOAD_MULTICASTENS4_14ComposedLayoutINS4_7SwizzleILi3ELi4ELi3EEENS4_18smem_ptr_flag_bitsILi16EEENSS_INS5_IJNSA_ILi8EEESF_EEENS5_IJSF_SC_EEEEEEEvNS4_8identityES10_S1A_vS1B_EENS_8epilogue10collective18CollectiveEpilogueINS1D_23Sm100TmaWarpSpecializedILi3ELi2ELi16ELb1ELb0EEEJSH_NS5_IJNSS_ISF_SC_EENSS_INSA_ILi32EEESC_EEEEESI_SJ_SI_SJ_NS1D_6fusion15FusionCallbacksIS1H_NS1M_17LinearCombinationISI_fSI_fLNS_15FloatRoundStyleE2EEESH_S1L_JEEENS4_5SM1004TMEM4LOAD26SM100_TMEM_LOAD_16dp256b4xENS4_13SM90_TMA_LOADENS11_INS12_ILi2ELi4ELi3EEES15_NSS_INS5_IJS16_S1J_EEENS5_IJS1J_SC_EEEEEEENS4_17SM75_U32x4_LDSM_NENS4_14SM90_TMA_STOREES21_NS4_17SM90_U32x4_STSM_NENS4_39AutoVectorizingCopyWithAssumedAlignmentILi128EEEEEEvvEEEEvNT_6ParamsE,"",@"SHT_CUDA_INFO"
	.sectionflags	@""
	.align	4


	//----- nvinfo : EIATTR_CUDA_API_VERSION
	.align		4
        /*0000*/ 	.byte	0x04, 0x37
        /*0002*/ 	.short	(.L_31 - .L_30)
.L_30:
        /*0004*/ 	.word	0x00000082


	//----- nvinfo : EIATTR_KPARAM_INFO
	.align		4
.L_31:
        /*0008*/ 	.byte	0x04, 0x17
        /*000a*/ 	.short	(.L_33 - .L_32)
.L_32:
        /*000c*/ 	.word	0x00000000
        /*0010*/ 	.short	0x0000
        /*0012*/ 	.short	0x0000
        /*0014*/ 	.byte	0x00, 0xf0, 0x01, 0x20


	//----- nvinfo : EIATTR_AT_ENTRY_FRAGMENTS
	.align		4
.L_33:
        /*0018*/ 	.byte	0x04, 0x4f
        /*001a*/ 	.short	(.L_35 - .L_34)


	//   ....[0]....
.L_34:
        /*001c*/ 	.word	0x00000006


	//----- nvinfo : EIATTR_RESERVED_SMEM_USED
	.align		4
.L_35:
        /*0020*/ 	.byte	0x01, 0x41
	.zero		2


	//----- nvinfo : EIATTR_SPARSE_MMA_MASK
	.align		4
        /*0024*/ 	.byte	0x03, 0x50
        /*0026*/ 	.short	0x0000


	//----- nvinfo : EIATTR_TCGEN05_1CTA_USED
	.align		4
        /*0028*/ 	.byte	0x01, 0x51
	.zero		2


	//----- nvinfo : EIATTR_MAXREG_COUNT
	.align		4
        /*002c*/ 	.byte	0x03, 0x1b
        /*002e*/ 	.short	0x00ff


	//----- nvinfo : EIATTR_NUM_BARRIERS
	.align		4
        /*0030*/ 	.byte	0x02, 0x4c
        /*0032*/ 	.byte	0x07
	.zero		1


	//----- nvinfo : EIATTR_EXTERNS
	.align		4
        /*0034*/ 	.byte	0x04, 0x0f
        /*0036*/ 	.short	(.L_37 - .L_36)


	//   ....[0]....
	.align		4
.L_36:
        /*0038*/ 	.word	index@(__assertfail)


	//----- nvinfo : EIATTR_MERCURY_ISA_VERSION
	.align		4
.L_37:
        /*003c*/ 	.byte	0x03, 0x5f
        /*003e*/ 	.short	0x0101


	//----- nvinfo : EIATTR_INT_WARP_WIDE_INSTR_OFFSETS
	.align		4
        /*0040*/ 	.byte	0x04, 0x31
        /*0042*/ 	.short	(.L_39 - .L_38)


	//   ....[0]....
.L_38:
        /*0044*/ 	.word	0x00004270


	//   ....[1]....
        /*0048*/ 	.word	0x000042a0


	//   ....[2]....
        /*004c*/ 	.word	0x000042c0


	//   ....[3]....
        /*0050*/ 	.word	0x00004e90


	//   ....[4]....
        /*0054*/ 	.word	0x00004f10


	//   ....[5]....
        /*0058*/ 	.word	0x00005010


	//   ....[6]....
        /*005c*/ 	.word	0x00005120


	//----- nvinfo : EIATTR_COOP_GROUP_MASK_REGIDS
	.align		4
.L_39:
        /*0060*/ 	.byte	0x04, 0x29
        /*0062*/ 	.short	(.L_41 - .L_40)


	//   ....[0]....
.L_40:
        /*0064*/ 	.word	0xffffffff


	//   ....[1]....
        /*0068*/ 	.word	0xffffffff


	//   ....[2]....
        /*006c*/ 	.word	0xffffffff


	//   ....[3]....
        /*0070*/ 	.word	0xffffffff


	//   ....[4]....
        /*0074*/ 	.word	0xffffffff


	//   ....[5]....
        /*0078*/ 	.word	0xffffffff


	//   ....[6]....
        /*007c*/ 	.word	0xffffffff


	//   ....[7]....
        /*0080*/ 	.word	0xffffffff


	//   ....[8]....
        /*0084*/ 	.word	0xffffffff


	//   ....[9]....
        /*0088*/ 	.word	0xffffffff


	//   ....[10]....
        /*008c*/ 	.word	0xffffffff


	//   ....[11]....
        /*0090*/ 	.word	0xffffffff


	//   ....[12]....
        /*0094*/ 	.word	0xffffffff


	//   ....[13]....
        /*0098*/ 	.word	0xffffffff


	//----- nvinfo : EIATTR_COOP_GROUP_INSTR_OFFSETS
	.align		4
.L_41:
        /*009c*/ 	.byte	0x04, 0x28
        /*009e*/ 	.short	(.L_43 - .L_42)


	//   ....[0]....
.L_42:
        /*00a0*/ 	.word	0x00000080


	//   ....[1]....
        /*00a4*/ 	.word	0x000004f0


	//   ....[2]....
        /*00a8*/ 	.word	0x000006a0


	//   ....[3]....
        /*00ac*/ 	.word	0x00000820


	//   ....[4]....
        /*00b0*/ 	.word	0x00000920


	//   ....[5]....
        /*00b4*/ 	.word	0x00000a90


	//   ....[6]....
        /*00b8*/ 	.word	0x00000c30


	//   ....[7]....
        /*00bc*/ 	.word	0x00000de0


	//   ....[8]....
        /*00c0*/ 	.word	0x000023e0


	//   ....[9]....
        /*00c4*/ 	.word	0x000032a0


	//   ....[10]....
        /*00c8*/ 	.word	0x000034b0


	//   ....[11]....
        /*00cc*/ 	.word	0x000034e0


	//   ....[12]....
        /*00d0*/ 	.word	0x00004150


	//   ....[13]....
        /*00d4*/ 	.word	0x00004380


	//----- nvinfo : EIATTR_VRC_CTA_INIT_COUNT
	.align		4
.L_43:
        /*00d8*/ 	.byte	0x02, 0x4a
        /*00da*/ 	.byte	0x80
	.zero		1


	//----- nvinfo : EIATTR_SYSCALL_OFFSETS
	.align		4
        /*00dc*/ 	.byte	0x04, 0x46
        /*00de*/ 	.short	(.L_45 - .L_44)


	//   ....[0]....
.L_44:
        /*00e0*/ 	.word	0x00005e20


	//   ....[1]....
        /*00e4*/ 	.word	0x00005f10


	//   ....[2]....
        /*00e8*/ 	.word	0x00006750


	//   ....[3]....
        /*00ec*/ 	.word	0x000070a0


	//----- nvinfo : EIATTR_MBARRIER_INSTR_OFFSETS
	.align		4
.L_45:
        /*00f0*/ 	.byte	0x04, 0x39
        /*00f2*/ 	.short	(.L_47 - .L_46)


	//   ....[0]....
.L_46:
        /*00f4*/ 	.word	0x00000610
        /*00f8*/ 	.word	0x000000ff
        /*00fc*/ 	.word	0x00000000
        /*0100*/ 	.short	0x0100
        /*0102*/ 	.byte	0x04
	.zero		1


	//   ....[1]....
        /*0104*/ 	.word	0x00000620
        /*0108*/ 	.word	0x000000ff
        /*010c*/ 	.word	0x00000020
        /*0110*/ 	.short	0x0100
        /*0112*/ 	.byte	0x04
	.zero		1


	//   ....[2]....
        /*0114*/ 	.word	0x00000630
        /*0118*/ 	.word	0x000000ff
        /*011c*/ 	.word	0x00000008
        /*0120*/ 	.short	0x0100
        /*0122*/ 	.byte	0x04
	.zero		1


	//   ....[3]....
        /*0124*/ 	.word	0x00000640
        /*0128*/ 	.word	0x000000ff
        /*012c*/ 	.word	0x00000028
        /*0130*/ 	.short	0x0100
        /*0132*/ 	.byte	0x04
	.zero		1


	//   ....[4]....
        /*0134*/ 	.word	0x00000650
        /*0138*/ 	.word	0x000000ff
        /*013c*/ 	.word	0x00000010
        /*0140*/ 	.short	0x0100
        /*0142*/ 	.byte	0x04
	.zero		1


	//   ....[5]....
        /*0144*/ 	.word	0x00000660
        /*0148*/ 	.word	0x000000ff
        /*014c*/ 	.word	0x00000030
        /*0150*/ 	.short	0x0100
        /*0152*/ 	.byte	0x04
	.zero		1


	//   ....[6]....
        /*0154*/ 	.word	0x00000670
        /*0158*/ 	.word	0x000000ff
        /*015c*/ 	.word	0x00000018
        /*0160*/ 	.short	0x0100
        /*0162*/ 	.byte	0x04
	.zero		1


	//   ....[7]....
        /*0164*/ 	.word	0x00000680
        /*0168*/ 	.word	0x000000ff
        /*016c*/ 	.word	0x00000038
        /*0170*/ 	.short	0x0100
        /*0172*/ 	.byte	0x04
	.zero		1


	//   ....[8]....
        /*0174*/ 	.word	0x000007b0
        /*0178*/ 	.word	0x000000ff
        /*017c*/ 	.word	0x00000040
        /*0180*/ 	.short	0x0100
        /*0182*/ 	.byte	0x04
	.zero		1


	//   ....[9]....
        /*0184*/ 	.word	0x000007c0
        /*0188*/ 	.word	0x000000ff
        /*018c*/ 	.word	0x00000058
        /*0190*/ 	.short	0x0100
        /*0192*/ 	.byte	0x04
	.zero		1


	//   ....[10]....
        /*0194*/ 	.word	0x000007d0
        /*0198*/ 	.word	0x000000ff
        /*019c*/ 	.word	0x00000048
        /*01a0*/ 	.short	0x0100
        /*01a2*/ 	.byte	0x04
	.zero		1


	//   ....[11]....
        /*01a4*/ 	.word	0x000007e0
        /*01a8*/ 	.word	0x000000ff
        /*01ac*/ 	.word	0x00000060
        /*01b0*/ 	.short	0x0100
        /*01b2*/ 	.byte	0x04
	.zero		1


	//   ....[12]....
        /*01b4*/ 	.word	0x000007f0
        /*01b8*/ 	.word	0x000000ff
        /*01bc*/ 	.word	0x00000050
        /*01c0*/ 	.short	0x0100
        /*01c2*/ 	.byte	0x04
	.zero		1


	//   ....[13]....
        /*01c4*/ 	.word	0x00000800
        /*01c8*/ 	.word	0x000000ff
        /*01cc*/ 	.word	0x00000068
        /*01d0*/ 	.short	0x0100
        /*01d2*/ 	.byte	0x04
	.zero		1


	//   ....[14]....
        /*01d4*/ 	.word	0x000008f0
        /*01d8*/ 	.word	0x000000ff
        /*01dc*/ 	.word	0x00000070
        /*01e0*/ 	.short	0x0100
        /*01e2*/ 	.byte	0x06
	.zero		1


	//   ....[15]....
        /*01e4*/ 	.word	0x00000900
        /*01e8*/ 	.word	0x000000ff
        /*01ec*/ 	.word	0x00000078
        /*01f0*/ 	.short	0x0100
        /*01f2*/ 	.byte	0x06
	.zero		1


	//   ....[16]....
        /*01f4*/ 	.word	0x00000a40
        /*01f8*/ 	.word	0x000000ff
        /*01fc*/ 	.word	0x00000080
        /*0200*/ 	.short	0x0100
        /*0202*/ 	.byte	0x06
	.zero		1


	//   ....[17]....
        /*0204*/ 	.word	0x00000a50
        /*0208*/ 	.word	0x000000ff
        /*020c*/ 	.word	0x00000090
        /*0210*/ 	.short	0x0100
        /*0212*/ 	.byte	0x06
	.zero		1


	//   ....[18]....
        /*0214*/ 	.word	0x00000a60
        /*0218*/ 	.word	0x000000ff
        /*021c*/ 	.word	0x00000088
        /*0220*/ 	.short	0x0100
        /*0222*/ 	.byte	0x06
	.zero		1


	//   ....[19]....
        /*0224*/ 	.word	0x00000a70
        /*0228*/ 	.word	0x000000ff
        /*022c*/ 	.word	0x00000098
        /*0230*/ 	.short	0x0100
        /*0232*/ 	.byte	0x06
	.zero		1


	//   ....[20]....
        /*0234*/ 	.word	0x00000ba0
        /*0238*/ 	.word	0x000000ff
        /*023c*/ 	.word	0x000000a0
        /*0240*/ 	.short	0x0100
        /*0242*/ 	.byte	0x04
	.zero		1


	//   ....[21]....
        /*0244*/ 	.word	0x00000bb0
        /*0248*/ 	.word	0x000000ff
        /*024c*/ 	.word	0x000000c0
        /*0250*/ 	.short	0x0100
        /*0252*/ 	.byte	0x04
	.zero		1


	//   ....[22]....
        /*0254*/ 	.word	0x00000bc0
        /*0258*/ 	.word	0x000000ff
        /*025c*/ 	.word	0x000000a8
        /*0260*/ 	.short	0x0100
        /*0262*/ 	.byte	0x04
	.zero		1


	//   ....[23]....
        /*0264*/ 	.word	0x00000bd0
        /*0268*/ 	.word	0x000000ff
        /*026c*/ 	.word	0x000000c8
        /*0270*/ 	.short	0x0100
        /*0272*/ 	.byte	0x04
	.zero		1


	//   ....[24]....
        /*0274*/ 	.word	0x00000be0
        /*0278*/ 	.word	0x000000ff
        /*027c*/ 	.word	0x000000b0
        /*0280*/ 	.short	0x0100
        /*0282*/ 	.byte	0x04
	.zero		1


	//   ....[25]....
        /*0284*/ 	.word	0x00000bf0
        /*0288*/ 	.word	0x000000ff
        /*028c*/ 	.word	0x000000d0
        /*0290*/ 	.short	0x0100
        /*0292*/ 	.byte	0x04
	.zero		1


	//   ....[26]....
        /*0294*/ 	.word	0x00000c00
        /*0298*/ 	.word	0x000000ff
        /*029c*/ 	.word	0x000000b8
        /*02a0*/ 	.short	0x0100
        /*02a2*/ 	.byte	0x04
	.zero		1


	//   ....[27]....
        /*02a4*/ 	.word	0x00000c10
        /*02a8*/ 	.word	0x000000ff
        /*02ac*/ 	.word	0x000000d8
        /*02b0*/ 	.short	0x0100
        /*02b2*/ 	.byte	0x04
	.zero		1


	//   ....[28]....
        /*02b4*/ 	.word	0x00000d00
        /*02b8*/ 	.word	0x000000ff
        /*02bc*/ 	.word	0x000000e0
        /*02c0*/ 	.short	0x0100
        /*02c2*/ 	.byte	0x04
	.zero		1


	//   ....[29]....
        /*02c4*/ 	.word	0x00000d10
        /*02c8*/ 	.word	0x000000ff
        /*02cc*/ 	.word	0x000000f0
        /*02d0*/ 	.short	0x0100
        /*02d2*/ 	.byte	0x04
	.zero		1


	//   ....[30]....
        /*02d4*/ 	.word	0x00000d20
        /*02d8*/ 	.word	0x000000ff
        /*02dc*/ 	.word	0x000000e8
        /*02e0*/ 	.short	0x0100
        /*02e2*/ 	.byte	0x04
	.zero		1


	//   ....[31]....
        /*02e4*/ 	.word	0x00000d30
        /*02e8*/ 	.word	0x000000ff
        /*02ec*/ 	.word	0x000000f8
        /*02f0*/ 	.short	0x0100
        /*02f2*/ 	.byte	0x04
	.zero		1


	//   ....[32]....
        /*02f4*/ 	.word	0x000019d0
        /*02f8*/ 	.word	0x00000000
        /*02fc*/ 	.word	0x000000f0
        /*0300*/ 	.short	0x010a
        /*0302*/ 	.byte	0xff
	.zero		1


	//   ....[33]....
        /*0304*/ 	.word	0x00001a00
        /*0308*/ 	.word	0x00000000
        /*030c*/ 	.word	0x000000e0
        /*0310*/ 	.short	0x0101
        /*0312*/ 	.byte	0xff
	.zero		1


	//   ....[34]....
        /*0314*/ 	.word	0x00001ae0
        /*0318*/ 	.word	0x000000ff
        /*031c*/ 	.word	0x00000020
        /*0320*/ 	.short	0x010a
        /*0322*/ 	.byte	0x04
	.zero		1


	//   ....[35]....
        /*0324*/ 	.word	0x00001b60
        /*0328*/ 	.word	0x000000ff
        /*032c*/ 	.word	0x00000020
        /*0330*/ 	.short	0x010a
        /*0332*/ 	.byte	0x21
	.zero		1


	//   ....[36]....
        /*0334*/ 	.word	0x00001ca0
        /*0338*/ 	.word	0x000000ff
        /*033c*/ 	.word	0x00000020
        /*0340*/ 	.short	0x010a
        /*0342*/ 	.byte	0x04
	.zero		1


	//   ....[37]....
        /*0344*/ 	.word	0x00001f60
        /*0348*/ 	.word	0x000000ff
        /*034c*/ 	.word	0x00000078
        /*0350*/ 	.short	0x0101
        /*0352*/ 	.byte	0x15
	.zero		1


	//   ....[38]....
        /*0354*/ 	.word	0x00001f80
        /*0358*/ 	.word	0x000000ff
        /*035c*/ 	.word	0x00000020
        /*0360*/ 	.short	0x010a
        /*0362*/ 	.byte	0x04
	.zero		1


	//   ....[39]....
        /*0364*/ 	.word	0x00002000
        /*0368*/ 	.word	0x000000ff
        /*036c*/ 	.word	0x00000020
        /*0370*/ 	.short	0x010a
        /*0372*/ 	.byte	0x21
	.zero		1


	//   ....[40]....
        /*0374*/ 	.word	0x00002140
        /*0378*/ 	.word	0x000000ff
        /*037c*/ 	.word	0x00000020
        /*0380*/ 	.short	0x010a
        /*0382*/ 	.byte	0x04
	.zero		1


	//   ....[41]....
        /*0384*/ 	.word	0x00002410
        /*0388*/ 	.word	0x00000003
        /*038c*/ 	.word	0x00000080
        /*0390*/ 	.short	0x010a
        /*0392*/ 	.byte	0xff
	.zero		1


	//   ....[42]....
        /*0394*/ 	.word	0x00002560
        /*0398*/ 	.word	0x00000000
        /*039c*/ 	.word	0x00000000
        /*03a0*/ 	.short	0x0101
        /*03a2*/ 	.byte	0xff
	.zero		1


	//   ....[43]....
        /*03a4*/ 	.word	0x00002b20
        /*03a8*/ 	.word	0x000000ff
        /*03ac*/ 	.word	0x00000000
        /*03b0*/ 	.short	0x010a
        /*03b2*/ 	.byte	0x04
	.zero		1


	//   ....[44]....
        /*03b4*/ 	.word	0x00002bb0
        /*03b8*/ 	.word	0x000000ff
        /*03bc*/ 	.word	0x00000000
        /*03c0*/ 	.short	0x010a
        /*03c2*/ 	.byte	0x05
	.zero		1


	//   ....[45]....
        /*03c4*/ 	.word	0x00002c40
        /*03c8*/ 	.word	0x000000ff
        /*03cc*/ 	.word	0x00000000
        /*03d0*/ 	.short	0x010a
        /*03d2*/ 	.byte	0x05
	.zero		1


	//   ....[46]....
        /*03d4*/ 	.word	0x00002ce0
        /*03d8*/ 	.word	0x00000000
        /*03dc*/ 	.word	0x00000000
        /*03e0*/ 	.short	0x010a
        /*03e2*/ 	.byte	0xff
	.zero		1


	//   ....[47]....
        /*03e4*/ 	.word	0x00002e00
        /*03e8*/ 	.word	0x00000002
        /*03ec*/ 	.word	0x000000e0
        /*03f0*/ 	.short	0x010a
        /*03f2*/ 	.byte	0xff
	.zero		1


	//   ....[48]....
        /*03f4*/ 	.word	0x00002e70
        /*03f8*/ 	.word	0x00000002
        /*03fc*/ 	.word	0x00000000
        /*0400*/ 	.short	0x0101
        /*0402*/ 	.byte	0xff
	.zero		1


	//   ....[49]....
        /*0404*/ 	.word	0x00002e90
        /*0408*/ 	.word	0x000000ff
        /*040c*/ 	.word	0x00000090
        /*0410*/ 	.short	0x010a
        /*0412*/ 	.byte	0x04
	.zero		1


	//   ....[50]....
        /*0414*/ 	.word	0x00002fb0
        /*0418*/ 	.word	0x00000002
        /*041c*/ 	.word	0x00000080
        /*0420*/ 	.short	0x010a
        /*0422*/ 	.byte	0xff
	.zero		1


	//   ....[51]....
        /*0424*/ 	.word	0x000030b0
        /*0428*/ 	.word	0x00000002
        /*042c*/ 	.word	0x00000000
        /*0430*/ 	.short	0x0101
        /*0432*/ 	.byte	0xff
	.zero		1


	//   ....[52]....
        /*0434*/ 	.word	0x00003140
        /*0438*/ 	.word	0x000000ff
        /*043c*/ 	.word	0x00000090
        /*0440*/ 	.short	0x0106
        /*0442*/ 	.byte	0x04
	.zero		1


	//   ....[53]....
        /*0444*/ 	.word	0x00003160
        /*0448*/ 	.word	0x000000ff
        /*044c*/ 	.word	0x00000090
        /*0450*/ 	.short	0x010a
        /*0452*/ 	.byte	0x04
	.zero		1


	//   ....[54]....
        /*0454*/ 	.word	0x000031f0
        /*0458*/ 	.word	0x000000ff
        /*045c*/ 	.word	0x00000090
        /*0460*/ 	.short	0x0106
        /*0462*/ 	.byte	0x07
	.zero		1


	//   ....[55]....
        /*0464*/ 	.word	0x00003230
        /*0468*/ 	.word	0x00000000
        /*046c*/ 	.word	0x00000090
        /*0470*/ 	.short	0x010a
        /*0472*/ 	.byte	0xff
	.zero		1


	//   ....[56]....
        /*0474*/ 	.word	0x00003800
        /*0478*/ 	.word	0x00000000
        /*047c*/ 	.word	0x00000080
        /*0480*/ 	.short	0x010a
        /*0482*/ 	.byte	0xff
	.zero		1


	//   ....[57]....
        /*0484*/ 	.word	0x00003900
        /*0488*/ 	.word	0x00000003
        /*048c*/ 	.word	0x00000000
        /*0490*/ 	.short	0x0101
        /*0492*/ 	.byte	0xff
	.zero		1


	//   ....[58]....
        /*0494*/ 	.word	0x00003910
        /*0498*/ 	.word	0x000000ff
        /*049c*/ 	.word	0x00000000
        /*04a0*/ 	.short	0x010a
        /*04a2*/ 	.byte	0x04
	.zero		1


	//   ....[59]....
        /*04a4*/ 	.word	0x00003990
        /*04a8*/ 	.word	0x000000ff
        /*04ac*/ 	.word	0x000000c0
        /*04b0*/ 	.short	0x010a
        /*04b2*/ 	.byte	0x2e
	.zero		1


	//   ....[60]....
        /*04b4*/ 	.word	0x00003a70
        /*04b8*/ 	.word	0x000000ff
        /*04bc*/ 	.word	0x00000000
        /*04c0*/ 	.short	0x010a
        /*04c2*/ 	.byte	0x07
	.zero		1


	//   ....[61]....
        /*04c4*/ 	.word	0x00003bb0
        /*04c8*/ 	.word	0x000000ff
        /*04cc*/ 	.word	0x00000000
        /*04d0*/ 	.short	0x010a
        /*04d2*/ 	.byte	0x04
	.zero		1


	//   ....[62]....
        /*04d4*/ 	.word	0x00003f80
        /*04d8*/ 	.word	0x000000ff
        /*04dc*/ 	.word	0x00000000
        /*04e0*/ 	.short	0x010a
        /*04e2*/ 	.byte	0x04
	.zero		1


	//   ....[63]....
        /*04e4*/ 	.word	0x00004010
        /*04e8*/ 	.word	0x000000ff
        /*04ec*/ 	.word	0x00000000
        /*04f0*/ 	.short	0x010a
        /*04f2*/ 	.byte	0x05
	.zero		1


	//   ....[64]....
        /*04f4*/ 	.word	0x000040a0
        /*04f8*/ 	.word	0x000000ff
        /*04fc*/ 	.word	0x00000000
        /*0500*/ 	.short	0x010a
        /*0502*/ 	.byte	0x05
	.zero		1


	//   ....[65]....
        /*0504*/ 	.word	0x00004130
        /*0508*/ 	.word	0x000000ff
        /*050c*/ 	.word	0x00000000
        /*0510*/ 	.short	0x010a
        /*0512*/ 	.byte	0x04
	.zero		1


	//   ....[66]....
        /*0514*/ 	.word	0x000045c0
        /*0518*/ 	.word	0x0000000c
        /*051c*/ 	.word	0x00000080
        /*0520*/ 	.short	0x010a
        /*0522*/ 	.byte	0xff
	.zero		1


	//   ....[67]....
        /*0524*/ 	.word	0x00004730
        /*0528*/ 	.word	0x00000000
        /*052c*/ 	.word	0x00000000
        /*0530*/ 	.short	0x0101
        /*0532*/ 	.byte	0xff
	.zero		1


	//   ....[68]....
        /*0534*/ 	.word	0x00004bb0
        /*0538*/ 	.word	0x000000ff
        /*053c*/ 	.word	0x00000078
        /*0540*/ 	.short	0x010a
        /*0542*/ 	.byte	0x18
	.zero		1


	//   ....[69]....
        /*0544*/ 	.word	0x00004d70
        /*0548*/ 	.word	0x000000ff
        /*054c*/ 	.word	0x00000058
        /*0550*/ 	.short	0x010a
        /*0552*/ 	.byte	0x04
	.zero		1


	//   ....[70]....
        /*0554*/ 	.word	0x00004f40
        /*0558*/ 	.word	0x000000ff
        /*055c*/ 	.word	0x00000040
        /*0560*/ 	.short	0x010b
        /*0562*/ 	.byte	0x04
	.zero		1


	//   ....[71]....
        /*0564*/ 	.word	0x00004f50
        /*0568*/ 	.word	0x000000ff
        /*056c*/ 	.word	0x00000000
        /*0570*/ 	.short	0x0101
        /*0572*/ 	.byte	0x14
	.zero		1


	//   ....[72]....
        /*0574*/ 	.word	0x00004f60
        /*0578*/ 	.word	0x000000ff
        /*057c*/ 	.word	0x00000058
        /*0580*/ 	.short	0x010a
        /*0582*/ 	.byte	0x05
	.zero		1


	//   ....[73]....
        /*0584*/ 	.word	0x00005150
        /*0588*/ 	.word	0x000000ff
        /*058c*/ 	.word	0x00000040
        /*0590*/ 	.short	0x010b
        /*0592*/ 	.byte	0x05
	.zero		1


	//   ....[74]....
        /*0594*/ 	.word	0x00005160
        /*0598*/ 	.word	0x000000ff
        /*059c*/ 	.word	0x00000000
        /*05a0*/ 	.short	0x0101
        /*05a2*/ 	.byte	0x04
	.zero		1


	//   ....[75]....
        /*05a4*/ 	.word	0x00005200
        /*05a8*/ 	.word	0x000000ff
        /*05ac*/ 	.word	0x00000000
        /*05b0*/ 	.short	0x010a
        /*05b2*/ 	.byte	0x04
	.zero		1


	//   ....[76]....
        /*05b4*/ 	.word	0x00005290
        /*05b8*/ 	.word	0x000000ff
        /*05bc*/ 	.word	0x00000000
        /*05c0*/ 	.short	0x010a
        /*05c2*/ 	.byte	0x05
	.zero		1


	//   ....[77]....
        /*05c4*/ 	.word	0x00005330
        /*05c8*/ 	.word	0x00000000
        /*05cc*/ 	.word	0x00000000
        /*05d0*/ 	.short	0x010a
        /*05d2*/ 	.byte	0xff
	.zero		1


	//   ....[78]....
        /*05d4*/ 	.word	0x00005690
        /*05d8*/ 	.word	0x00000000
        /*05dc*/ 	.word	0x00000080
        /*05e0*/ 	.short	0x010a
        /*05e2*/ 	.byte	0xff
	.zero		1


	//   ....[79]....
        /*05e4*/ 	.word	0x00005760
        /*05e8*/ 	.word	0x00000000
        /*05ec*/ 	.word	0x00000000
        /*05f0*/ 	.short	0x0101
        /*05f2*/ 	.byte	0xff
	.zero		1


	//   ....[80]....
        /*05f4*/ 	.word	0x00006370
        /*05f8*/ 	.word	0x00000002
        /*05fc*/ 	.word	0x00000040
        /*0600*/ 	.short	0x010a
        /*0602*/ 	.byte	0xff
	.zero		1


	//   ....[81]....
        /*0604*/ 	.word	0x000063b0
        /*0608*/ 	.word	0x0000001b
        /*060c*/ 	.word	0x000000a0
        /*0610*/ 	.short	0x010a
        /*0612*/ 	.byte	0xff
	.zero		1


	//   ....[82]....
        /*0614*/ 	.word	0x000064a0
        /*0618*/ 	.word	0x00000002
        /*061c*/ 	.word	0x00000040
        /*0620*/ 	.short	0x010a
        /*0622*/ 	.byte	0xff
	.zero		1


	//   ....[83]....
        /*0624*/ 	.word	0x00006630
        /*0628*/ 	.word	0x0000001b
        /*062c*/ 	.word	0x000000a0
        /*0630*/ 	.short	0x010a
        /*0632*/ 	.byte	0xff
	.zero		1


	//   ....[84]....
        /*0634*/ 	.word	0x00006e00
        /*0638*/ 	.word	0x00000000
        /*063c*/ 	.word	0x00000000
        /*0640*/ 	.short	0x0101
        /*0642*/ 	.byte	0xff
	.zero		1


	//   ....[85]....
        /*0644*/ 	.word	0x00006e10
        /*0648*/ 	.word	0x00000002
        /*064c*/ 	.word	0x00000040
        /*0650*/ 	.short	0x010a
        /*0652*/ 	.byte	0xff
	.zero		1


	//   ....[86]....
        /*0654*/ 	.word	0x00006ed0
        /*0658*/ 	.word	0x00000002
        /*065c*/ 	.word	0x00000040
        /*0660*/ 	.short	0x010a
        /*0662*/ 	.byte	0xff
	.zero		1


	//   ....[87]....
        /*0664*/ 	.word	0x00007270
        /*0668*/ 	.word	0x000000ff
        /*066c*/ 	.word	0x00000000
        /*0670*/ 	.short	0x0101
        /*0672*/ 	.byte	0x04
	.zero		1


	//   ....[88]....
        /*0674*/ 	.word	0x000077d0
        /*0678*/ 	.word	0x00000000
        /*067c*/ 	.word	0x00000000
        /*0680*/ 	.short	0x0101
        /*0682*/ 	.byte	0xff
	.zero		1


	//   ....[89]....
        /*0684*/ 	.word	0x00007a80
        /*0688*/ 	.word	0x000000ff
        /*068c*/ 	.word	0x00000000
        /*0690*/ 	.short	0x0101
        /*0692*/ 	.byte	0x04
	.zero		1


	//   ....[90]....
        /*0694*/ 	.word	0x00007aa0
        /*0698*/ 	.word	0x00000000
        /*069c*/ 	.word	0x000000f0
        /*06a0*/ 	.short	0x010a
        /*06a2*/ 	.byte	0xff
	.zero		1


	//   ....[91]....
        /*06a4*/ 	.word	0x00007b00
        /*06a8*/ 	.word	0x00000000
        /*06ac*/ 	.word	0x00000020
        /*06b0*/ 	.short	0x010a
        /*06b2*/ 	.byte	0xff
	.zero		1


	//   ....[92]....
        /*06b4*/ 	.word	0x00007b60
        /*06b8*/ 	.word	0x00000000
        /*06bc*/ 	.word	0x00000020
        /*06c0*/ 	.short	0x010a
        /*06c2*/ 	.byte	0xff
	.zero		1


	//   ....[93]....
        /*06c4*/ 	.word	0x00007bb0
        /*06c8*/ 	.word	0x00000003
        /*06cc*/ 	.word	0x00000080
        /*06d0*/ 	.short	0x010a
        /*06d2*/ 	.byte	0xff
	.zero		1


	//   ....[94]....
        /*06d4*/ 	.word	0x00007c10
        /*06d8*/ 	.word	0x00000000
        /*06dc*/ 	.word	0x00000000
        /*06e0*/ 	.short	0x010a
        /*06e2*/ 	.byte	0xff
	.zero		1


	//   ....[95]....
        /*06e4*/ 	.word	0x00007c70
        /*06e8*/ 	.word	0x00000000
        /*06ec*/ 	.word	0x00000000
        /*06f0*/ 	.short	0x010a
        /*06f2*/ 	.byte	0xff
	.zero		1


	//   ....[96]....
        /*06f4*/ 	.word	0x00007cd0
        /*06f8*/ 	.word	0x00000000
        /*06fc*/ 	.word	0x00000000
        /*0700*/ 	.short	0x010a
        /*0702*/ 	.byte	0xff
	.zero		1


	//   ....[97]....
        /*0704*/ 	.word	0x00007d20
        /*0708*/ 	.word	0x00000002
        /*070c*/ 	.word	0x000000e0
        /*0710*/ 	.short	0x010a
        /*0712*/ 	.byte	0xff
	.zero		1


	//   ....[98]....
        /*0714*/ 	.word	0x00007d80
        /*0718*/ 	.word	0x00000002
        /*071c*/ 	.word	0x00000090
        /*0720*/ 	.short	0x010a
        /*0722*/ 	.byte	0xff
	.zero		1


	//   ....[99]....
        /*0724*/ 	.word	0x00007dd0
        /*0728*/ 	.word	0x00000002
        /*072c*/ 	.word	0x00000080
        /*0730*/ 	.short	0x010a
        /*0732*/ 	.byte	0xff
	.zero		1


	//   ....[100]....
        /*0734*/ 	.word	0x00007e30
        /*0738*/ 	.word	0x00000000
        /*073c*/ 	.word	0x00000090
        /*0740*/ 	.short	0x010a
        /*0742*/ 	.byte	0xff
	.zero		1


	//   ....[101]....
        /*0744*/ 	.word	0x00007e80
        /*0748*/ 	.word	0x00000000
        /*074c*/ 	.word	0x00000080
        /*0750*/ 	.short	0x010a
        /*0752*/ 	.byte	0xff
	.zero		1


	//   ....[102]....
        /*0754*/ 	.word	0x00007ee0
        /*0758*/ 	.word	0x00000002
        /*075c*/ 	.word	0x000000c0
        /*0760*/ 	.short	0x010a
        /*0762*/ 	.byte	0xff
	.zero		1


	//   ....[103]....
        /*0764*/ 	.word	0x00007f40
        /*0768*/ 	.word	0x00000000
        /*076c*/ 	.word	0x00000000
        /*0770*/ 	.short	0x010a
        /*0772*/ 	.byte	0xff
	.zero		1


	//   ....[104]....
        /*0774*/ 	.word	0x00007fa0
        /*0778*/ 	.word	0x00000000
        /*077c*/ 	.word	0x00000000
        /*0780*/ 	.short	0x010a
        /*0782*/ 	.byte	0xff
	.zero		1


	//   ....[105]....
        /*0784*/ 	.word	0x00008000
        /*0788*/ 	.word	0x00000000
        /*078c*/ 	.word	0x00000000
        /*0790*/ 	.short	0x010a
        /*0792*/ 	.byte	0xff
	.zero		1


	//   ....[106]....
        /*0794*/ 	.word	0x00008060
        /*0798*/ 	.word	0x00000000
        /*079c*/ 	.word	0x00000000
        /*07a0*/ 	.short	0x010a
        /*07a2*/ 	.byte	0xff
	.zero		1


	//   ....[107]....
        /*07a4*/ 	.word	0x000080c0
        /*07a8*/ 	.word	0x00000000
        /*07ac*/ 	.word	0x00000000
        /*07b0*/ 	.short	0x010a
        /*07b2*/ 	.byte	0xff
	.zero		1


	//   ....[108]....
        /*07b4*/ 	.word	0x00008110
        /*07b8*/ 	.word	0x0000000c
        /*07bc*/ 	.word	0x00000080
        /*07c0*/ 	.short	0x010a
        /*07c2*/ 	.byte	0xff
	.zero		1


	//   ....[109]....
        /*07c4*/ 	.word	0x00008170
        /*07c8*/ 	.word	0x00000000
        /*07cc*/ 	.word	0x00000078
        /*07d0*/ 	.short	0x010a
        /*07d2*/ 	.byte	0xff
	.zero		1


	//   ....[110]....
        /*07d4*/ 	.word	0x000081d0
        /*07d8*/ 	.word	0x00000000
        /*07dc*/ 	.word	0x00000058
        /*07e0*/ 	.short	0x010a
        /*07e2*/ 	.byte	0xff
	.zero		1


	//   ....[111]....
        /*07e4*/ 	.word	0x00008230
        /*07e8*/ 	.word	0x00000006
        /*07ec*/ 	.word	0x00000058
        /*07f0*/ 	.short	0x010a
        /*07f2*/ 	.byte	0xff
	.zero		1


	//   ....[112]....
        /*07f4*/ 	.word	0x00008290
        /*07f8*/ 	.word	0x00000000
        /*07fc*/ 	.word	0x00000000
        /*0800*/ 	.short	0x010a
        /*0802*/ 	.byte	0xff
	.zero		1


	//   ....[113]....
        /*0804*/ 	.word	0x000082f0
        /*0808*/ 	.word	0x00000000
        /*080c*/ 	.word	0x00000000
        /*0810*/ 	.short	0x010a
        /*0812*/ 	.byte	0xff
	.zero		1


	//   ....[114]....
        /*0814*/ 	.word	0x00008340
        /*0818*/ 	.word	0x00000000
        /*081c*/ 	.word	0x00000080
        /*0820*/ 	.short	0x010a
        /*0822*/ 	.byte	0xff
	.zero		1


	//   ....[115]....
        /*0824*/ 	.word	0x00008390
        /*0828*/ 	.word	0x00000002
        /*082c*/ 	.word	0x00000040
        /*0830*/ 	.short	0x010a
        /*0832*/ 	.byte	0xff
	.zero		1


	//   ....[116]....
        /*0834*/ 	.word	0x000083e0
        /*0838*/ 	.word	0x0000001b
        /*083c*/ 	.word	0x000000a0
        /*0840*/ 	.short	0x010a
        /*0842*/ 	.byte	0xff
	.zero		1


	//   ....[117]....
        /*0844*/ 	.word	0x00008430
        /*0848*/ 	.word	0x00000002
        /*084c*/ 	.word	0x00000040
        /*0850*/ 	.short	0x010a
        /*0852*/ 	.byte	0xff
	.zero		1


	//----- nvinfo : EIATTR_NUM_MBARRIERS
	.align		4
.L_47:
        /*0854*/ 	.byte	0x03, 0x38
        /*0856*/ 	.short	0x0020


	//----- nvinfo : EIATTR_EXIT_INSTR_OFFSETS
	.align		4
        /*0858*/ 	.byte	0x04, 0x1c
        /*085a*/ 	.short	(.L_49 - .L_48)


	//   ....[0]....
.L_48:
        /*085c*/ 	.word	0x00002d10


	//   ....[1]....
        /*0860*/ 	.word	0x00003200


	//   ....[2]....
        /*0864*/ 	.word	0x00003260


	//   ....[3]....
        /*0868*/ 	.word	0x00004390


	//   ....[4]....
        /*086c*/ 	.word	0x00005360


	//   ....[5]....
        /*0870*/ 	.word	0x000053a0


	//   ....[6]....
        /*0874*/ 	.word	0x00007970


	//   ....[7]....
        /*0878*/ 	.word	0x000079f0


	//   ....[8]....
        /*087c*/ 	.word	0x00007a20


	//   ....[9]....
        /*0880*/ 	.word	0x00007a90


	//----- nvinfo : EIATTR_MAX_THREADS
	.align		4
.L_49:
        /*0884*/ 	.byte	0x04, 0x05
        /*0886*/ 	.short	(.L_51 - .L_50)
.L_50:
        /*0888*/ 	.word	0x00000100
        /*088c*/ 	.word	0x00000001
        /*0890*/ 	.word	0x00000001


	//----- nvinfo : EIATTR_CRS_STACK_SIZE
	.align		4
.L_51:
        /*0894*/ 	.byte	0x04, 0x1e
        /*0896*/ 	.short	(.L_53 - .L_52)
.L_52:
        /*0898*/ 	.word	0x00000000


	//----- nvinfo : EIATTR_CBANK_PARAM_SIZE
	.align		4
.L_53:
        /*089c*/ 	.byte	0x03, 0x19
        /*089e*/ 	.short	0x0800


	//----- nvinfo : EIATTR_PARAM_CBANK
	.align		4
        /*08a0*/ 	.byte	0x04, 0x0a
        /*08a2*/ 	.short	(.L_55 - .L_54)
	.align		4
.L_54:
        /*08a4*/ 	.word	index@(.nv.constant0._ZN7cutlass13device_kernelINS_4gemm6kernel13GemmUniversalIN4cute5tupleIJiiiiEEENS1_10collective13CollectiveMmaINS1_35MainloopSm100TmaUmmaWarpSpecializedILi4ELi2ELi4ENS5_IJNS4_1CILi2EEESB_NSA_ILi1EEEEEEEENS5_IJNSA_ILi64EEESF_NSA_ILi128EEEEEENS_10bfloat16_tENS5_IJlSC_lEEESI_SJ_NS4_8TiledMMAINS4_8MMA_AtomIJNS4_20SM100_MMA_F16BF16_SSISI_SI_fLi64ELi64ELNS4_4UMMA5MajorE0ELSO_0ELNSN_7ScaleInE0ELSP_0EEEEEENS4_6LayoutINS5_IJSC_SC_SC_EEENS5_IJNSA_ILi0EEESU_SU_EEEEENS5_IJNS4_10UnderscoreESX_SX_EEEEENS4_23SM90_TMA_LOAD_MULTICASTENS4_14ComposedLayoutINS4_7SwizzleILi3ELi4ELi3EEENS4_18smem_ptr_flag_bitsILi16EEENSS_INS5_IJNSA_ILi8EEESF_EEENS5_IJSF_SC_EEEEEEEvNS4_8identityES10_S1A_vS1B_EENS_8epilogue10collective18CollectiveEpilogueINS1D_23Sm100TmaWarpSpecializedILi3ELi2ELi16ELb1ELb0EEEJSH_NS5_IJNSS_ISF_SC_EENSS_INSA_ILi32EEESC_EEEEESI_SJ_SI_SJ_NS1D_6fusion15FusionCallbacksIS1H_NS1M_17LinearCombinationISI_fSI_fLNS_15FloatRoundStyleE2EEESH_S1L_JEEENS4_5SM1004TMEM4LOAD26SM100_TMEM_LOAD_16dp256b4xENS4_13SM90_TMA_LOADENS11_INS12_ILi2ELi4ELi3EEES15_NSS_INS5_IJS16_S1J_EEENS5_IJS1J_SC_EEEEEEENS4_17SM75_U32x4_LDSM_NENS4_14SM90_TMA_STOREES21_NS4_17SM90_U32x4_STSM_NENS4_39AutoVectorizingCopyWithAssumedAlignmentILi128EEEEEEvvEEEEvNT_6ParamsE)
        /*08a8*/ 	.short	0x0380
        /*08aa*/ 	.short	0x0800


	//----- nvinfo : EIATTR_SW_WAR
	.align		4
.L_55:
        /*08ac*/ 	.byte	0x04, 0x36
        /*08ae*/ 	.short	(.L_57 - .L_56)
.L_56:
        /*08b0*/ 	.word	0x00000008
.L_57:


//--------------------- .nv.callgraph             --------------------------
	.section	.nv.callgraph,"",@"SHT_CUDA_CALLGRAPH"
	.align	4
	.sectionentsize	8
	.align		4
        /*0000*/ 	.word	0x00000000
	.align		4
        /*0004*/ 	.word	0xffffffff
	.align		4
        /*0008*/ 	.word	index@(_ZN7cutlass13device_kernelINS_4gemm6kernel13GemmUniversalIN4cute5tupleIJiiiiEEENS1_10collective13CollectiveMmaINS1_35MainloopSm100TmaUmmaWarpSpecializedILi4ELi2ELi4ENS5_IJNS4_1CILi2EEESB_NSA_ILi1EEEEEEEENS5_IJNSA_ILi64EEESF_NSA_ILi128EEEEEENS_10bfloat16_tENS5_IJlSC_lEEESI_SJ_NS4_8TiledMMAINS4_8MMA_AtomIJNS4_20SM100_MMA_F16BF16_SSISI_SI_fLi64ELi64ELNS4_4UMMA5MajorE0ELSO_0ELNSN_7ScaleInE0ELSP_0EEEEEENS4_6LayoutINS5_IJSC_SC_SC_EEENS5_IJNSA_ILi0EEESU_SU_EEEEENS5_IJNS4_10UnderscoreESX_SX_EEEEENS4_23SM90_TMA_LOAD_MULTICASTENS4_14ComposedLayoutINS4_7SwizzleILi3ELi4ELi3EEENS4_18smem_ptr_flag_bitsILi16EEENSS_INS5_IJNSA_ILi8EEESF_EEENS5_IJSF_SC_EEEEEEEvNS4_8identityES10_S1A_vS1B_EENS_8epilogue10collective18CollectiveEpilogueINS1D_23Sm100TmaWarpSpecializedILi3ELi2ELi16ELb1ELb0EEEJSH_NS5_IJNSS_ISF_SC_EENSS_INSA_ILi32EEESC_EEEEESI_SJ_SI_SJ_NS1D_6fusion15FusionCallbacksIS1H_NS1M_17LinearCombinationISI_fSI_fLNS_15FloatRoundStyleE2EEESH_S1L_JEEENS4_5SM1004TMEM4LOAD26SM100_TMEM_LOAD_16dp256b4xENS4_13SM90_TMA_LOADENS11_INS12_ILi2ELi4ELi3EEES15_NSS_INS5_IJS16_S1J_EEENS5_IJS1J_SC_EEEEEEENS4_17SM75_U32x4_LDSM_NENS4_14SM90_TMA_STOREES21_NS4_17SM90_U32x4_STSM_NENS4_39AutoVectorizingCopyWithAssumedAlignmentILi128EEEEEEvvEEEEvNT_6ParamsE)
	.align		4
        /*000c*/ 	.word	index@(__assertfail)
	.align		4
        /*0010*/ 	.word	0x00000000
	.align		4
        /*0014*/ 	.word	0xfffffffe
	.align		4
        /*0018*/ 	.word	0x00000000
	.align		4
        /*001c*/ 	.word	0xfffffffd
	.align		4
        /*0020*/ 	.word	0x00000000
	.align		4
        /*0024*/ 	.word	0xfffffffc


//--------------------- .nv.constant4             --------------------------
	.section	.nv.constant4,"a",@progbits
	.align	8
	.align		8
.nv.constant4:
        /*0000*/ 	.dword	__assertfail
	.align		8
        /*0008*/ 	.dword	__unnamed_1
	.align		8
        /*0010*/ 	.dword	__unnamed_2
	.align		8
        /*0018*/ 	.dword	_ZN39_INTERNAL_f3a21c87_4_k_cu_39734f66_76144cuda3std3__45__cpo5beginE
	.align		8
        /*0020*/ 	.dword	_ZN39_INTERNAL_f3a21c87_4_k_cu_39734f66_76144cuda3std3__45__cpo3endE
	.align		8
        /*0028*/ 	.dword	_ZN39_INTERNAL_f3a21c87_4_k_cu_39734f66_76144cuda3std3__45__cpo6cbeginE
	.align		8
        /*0030*/ 	.dword	_ZN39_INTERNAL_f3a21c87_4_k_cu_39734f66_76144cuda3std3__45__cpo4cendE
	.align		8
        /*0038*/ 	.dword	_ZN39_INTERNAL_f3a21c87_4_k_cu_39734f66_76144cuda3std3__441_GLOBAL__N__f3a21c87_4_k_cu_39734f66_76146ignoreE
	.align		8
        /*0040*/ 	.dword	_ZN39_INTERNAL_f3a21c87_4_k_cu_39734f66_76144cuda3std3__419piecewise_constructE
	.align		8
        /*0048*/ 	.dword	_ZN39_INTERNAL_f3a21c87_4_k_cu_39734f66_76144cuda3std3__48in_placeE
	.align		8
        /*0050*/ 	.dword	_ZN39_INTERNAL_f3a21c87_4_k_cu_39734f66_76144cuda3std6ranges3__45__cpo4swapE
	.align		8
        /*0058*/ 	.dword	_ZN39_INTERNAL_f3a21c87_4_k_cu_39734f66_76144cuda3std6ranges3__45__cpo9iter_moveE
	.align		8
        /*0060*/ 	.dword	_ZN39_INTERNAL_f3a21c87_4_k_cu_39734f66_76144cute7productE
	.align		8
        /*0068*/ 	.dword	_ZN39_INTERNAL_f3a21c87_4_k_cu_39734f66_76144cute1_E
	.align		8
        /*0070*/ 	.dword	$str$25
	.align		8
        /*0078*/ 	.dword	$str$26
	.align		8
        /*0080*/ 	.dword	$str$27
	.align		8
        /*0088*/ 	.dword	$str$28


//--------------------- .text._ZN7cutlass13device_kernelINS_4gemm6kernel13GemmUniversalIN4cute5tupleIJiiiiEEENS1_10collective13CollectiveMmaINS1_35MainloopSm100TmaUmmaWarpSpecializedILi4ELi2ELi4ENS5_IJNS4_1CILi2EEESB_NSA_ILi1EEEEEEEENS5_IJNSA_ILi64EEESF_NSA_ILi128EEEEEENS_10bfloat16_tENS5_IJlSC_lEEESI_SJ_NS4_8TiledMMAINS4_8MMA_AtomIJNS4_20SM100_MMA_F16BF16_SSISI_SI_fLi64ELi64ELNS4_4UMMA5MajorE0ELSO_0ELNSN_7ScaleInE0ELSP_0EEEEEENS4_6LayoutINS5_IJSC_SC_SC_EEENS5_IJNSA_ILi0EEESU_SU_EEEEENS5_IJNS4_10UnderscoreESX_SX_EEEEENS4_23SM90_TMA_LOAD_MULTICASTENS4_14ComposedLayoutINS4_7SwizzleILi3ELi4ELi3EEENS4_18smem_ptr_flag_bitsILi16EEENSS_INS5_IJNSA_ILi8EEESF_EEENS5_IJSF_SC_EEEEEEEvNS4_8identityES10_S1A_vS1B_EENS_8epilogue10collective18CollectiveEpilogueINS1D_23Sm100TmaWarpSpecializedILi3ELi2ELi16ELb1ELb0EEEJSH_NS5_IJNSS_ISF_SC_EENSS_INSA_ILi32EEESC_EEEEESI_SJ_SI_SJ_NS1D_6fusion15FusionCallbacksIS1H_NS1M_17LinearCombinationISI_fSI_fLNS_15FloatRoundStyleE2EEESH_S1L_JEEENS4_5SM1004TMEM4LOAD26SM100_TMEM_LOAD_16dp256b4xENS4_13SM90_TMA_LOADENS11_INS12_ILi2ELi4ELi3EEES15_NSS_INS5_IJS16_S1J_EEENS5_IJS1J_SC_EEEEEEENS4_17SM75_U32x4_LDSM_NENS4_14SM90_TMA_STOREES21_NS4_17SM90_U32x4_STSM_NENS4_39AutoVectorizingCopyWithAssumedAlignmentILi128EEEEEEvvEEEEvNT_6ParamsE --------------------------
	.section	.text._ZN7cutlass13device_kernelINS_4gemm6kernel13GemmUniversalIN4cute5tupleIJiiiiEEENS1_10collective13CollectiveMmaINS1_35MainloopSm100TmaUmmaWarpSpecializedILi4ELi2ELi4ENS5_IJNS4_1CILi2EEESB_NSA_ILi1EEEEEEEENS5_IJNSA_ILi64EEESF_NSA_ILi128EEEEEENS_10bfloat16_tENS5_IJlSC_lEEESI_SJ_NS4_8TiledMMAINS4_8MMA_AtomIJNS4_20SM100_MMA_F16BF16_SSISI_SI_fLi64ELi64ELNS4_4UMMA5MajorE0ELSO_0ELNSN_7ScaleInE0ELSP_0EEEEEENS4_6LayoutINS5_IJSC_SC_SC_EEENS5_IJNSA_ILi0EEESU_SU_EEEEENS5_IJNS4_10UnderscoreESX_SX_EEEEENS4_23SM90_TMA_LOAD_MULTICASTENS4_14ComposedLayoutINS4_7SwizzleILi3ELi4ELi3EEENS4_18smem_ptr_flag_bitsILi16EEENSS_INS5_IJNSA_ILi8EEESF_EEENS5_IJSF_SC_EEEEEEEvNS4_8identityES10_S1A_vS1B_EENS_8epilogue10collective18CollectiveEpilogueINS1D_23Sm100TmaWarpSpecializedILi3ELi2ELi16ELb1ELb0EEEJSH_NS5_IJNSS_ISF_SC_EENSS_INSA_ILi32EEESC_EEEEESI_SJ_SI_SJ_NS1D_6fusion15FusionCallbacksIS1H_NS1M_17LinearCombinationISI_fSI_fLNS_15FloatRoundStyleE2EEESH_S1L_JEEENS4_5SM1004TMEM4LOAD26SM100_TMEM_LOAD_16dp256b4xENS4_13SM90_TMA_LOADENS11_INS12_ILi2ELi4ELi3EEES15_NSS_INS5_IJS16_S1J_EEENS5_IJS1J_SC_EEEEEEENS4_17SM75_U32x4_LDSM_NENS4_14SM90_TMA_STOREES21_NS4_17SM90_U32x4_STSM_NENS4_39AutoVectorizingCopyWithAssumedAlignmentILi128EEEEEEvvEEEEvNT_6ParamsE,"ax",@progbits
	.align	128
.text._ZN7cutlass13device_kernelINS_4gemm6kernel13GemmUniversalIN4cute5tupleIJiiiiEEENS1_10collective13CollectiveMmaINS1_35MainloopSm100TmaUmmaWarpSpecializedILi4ELi2ELi4ENS5_IJNS4_1CILi2EEESB_NSA_ILi1EEEEEEEENS5_IJNSA_ILi64EEESF_NSA_ILi128EEEEEENS_10bfloat16_tENS5_IJlSC_lEEESI_SJ_NS4_8TiledMMAINS4_8MMA_AtomIJNS4_20SM100_MMA_F16BF16_SSISI_SI_fLi64ELi64ELNS4_4UMMA5MajorE0ELSO_0ELNSN_7ScaleInE0ELSP_0EEEEEENS4_6LayoutINS5_IJSC_SC_SC_EEENS5_IJNSA_ILi0EEESU_SU_EEEEENS5_IJNS4_10UnderscoreESX_SX_EEEEENS4_23SM90_TMA_LOAD_MULTICASTENS4_14ComposedLayoutINS4_7SwizzleILi3ELi4ELi3EEENS4_18smem_ptr_flag_bitsILi16EEENSS_INS5_IJNSA_ILi8EEESF_EEENS5_IJSF_SC_EEEEEEEvNS4_8identityES10_S1A_vS1B_EENS_8epilogue10collective18CollectiveEpilogueINS1D_23Sm100TmaWarpSpecializedILi3ELi2ELi16ELb1ELb0EEEJSH_NS5_IJNSS_ISF_SC_EENSS_INSA_ILi32EEESC_EEEEESI_SJ_SI_SJ_NS1D_6fusion15FusionCallbacksIS1H_NS1M_17LinearCombinationISI_fSI_fLNS_15FloatRoundStyleE2EEESH_S1L_JEEENS4_5SM1004TMEM4LOAD26SM100_TMEM_LOAD_16dp256b4xENS4_13SM90_TMA_LOADENS11_INS12_ILi2ELi4ELi3EEES15_NSS_INS5_IJS16_S1J_EEENS5_IJS1J_SC_EEEEEEENS4_17SM75_U32x4_LDSM_NENS4_14SM90_TMA_STOREES21_NS4_17SM90_U32x4_STSM_NENS4_39AutoVectorizingCopyWithAssumedAlignmentILi128EEEEEEvvEEEEvNT_6ParamsE:
        .type           _ZN7cutlass13device_kernelINS_4gemm6kernel13GemmUniversalIN4cute5tupleIJiiiiEEENS1_10collective13CollectiveMmaINS1_35MainloopSm100TmaUmmaWarpSpecializedILi4ELi2ELi4ENS5_IJNS4_1CILi2EEESB_NSA_ILi1EEEEEEEENS5_IJNSA_ILi64EEESF_NSA_ILi128EEEEEENS_10bfloat16_tENS5_IJlSC_lEEESI_SJ_NS4_8TiledMMAINS4_8MMA_AtomIJNS4_20SM100_MMA_F16BF16_SSISI_SI_fLi64ELi64ELNS4_4UMMA5MajorE0ELSO_0ELNSN_7ScaleInE0ELSP_0EEEEEENS4_6LayoutINS5_IJSC_SC_SC_EEENS5_IJNSA_ILi0EEESU_SU_EEEEENS5_IJNS4_10UnderscoreESX_SX_EEEEENS4_23SM90_TMA_LOAD_MULTICASTENS4_14ComposedLayoutINS4_7SwizzleILi3ELi4ELi3EEENS4_18smem_ptr_flag_bitsILi16EEENSS_INS5_IJNSA_ILi8EEESF_EEENS5_IJSF_SC_EEEEEEEvNS4_8identityES10_S1A_vS1B_EENS_8epilogue10collective18CollectiveEpilogueINS1D_23Sm100TmaWarpSpecializedILi3ELi2ELi16ELb1ELb0EEEJSH_NS5_IJNSS_ISF_SC_EENSS_INSA_ILi32EEESC_EEEEESI_SJ_SI_SJ_NS1D_6fusion15FusionCallbacksIS1H_NS1M_17LinearCombinationISI_fSI_fLNS_15FloatRoundStyleE2EEESH_S1L_JEEENS4_5SM1004TMEM4LOAD26SM100_TMEM_LOAD_16dp256b4xENS4_13SM90_TMA_LOADENS11_INS12_ILi2ELi4ELi3EEES15_NSS_INS5_IJS16_S1J_EEENS5_IJS1J_SC_EEEEEEENS4_17SM75_U32x4_LDSM_NENS4_14SM90_TMA_STOREES21_NS4_17SM90_U32x4_STSM_NENS4_39AutoVectorizingCopyWithAssumedAlignmentILi128EEEEEEvvEEEEvNT_6ParamsE,@function
        .size           _ZN7cutlass13device_kernelINS_4gemm6kernel13GemmUniversalIN4cute5tupleIJiiiiEEENS1_10collective13CollectiveMmaINS1_35MainloopSm100TmaUmmaWarpSpecializedILi4ELi2ELi4ENS5_IJNS4_1CILi2EEESB_NSA_ILi1EEEEEEEENS5_IJNSA_ILi64EEESF_NSA_ILi128EEEEEENS_10bfloat16_tENS5_IJlSC_lEEESI_SJ_NS4_8TiledMMAINS4_8MMA_AtomIJNS4_20SM100_MMA_F16BF16_SSISI_SI_fLi64ELi64ELNS4_4UMMA5MajorE0ELSO_0ELNSN_7ScaleInE0ELSP_0EEEEEENS4_6LayoutINS5_IJSC_SC_SC_EEENS5_IJNSA_ILi0EEESU_SU_EEEEENS5_IJNS4_10UnderscoreESX_SX_EEEEENS4_23SM90_TMA_LOAD_MULTICASTENS4_14ComposedLayoutINS4_7SwizzleILi3ELi4ELi3EEENS4_18smem_ptr_flag_bitsILi16EEENSS_INS5_IJNSA_ILi8EEESF_EEENS5_IJSF_SC_EEEEEEEvNS4_8identityES10_S1A_vS1B_EENS_8epilogue10collective18CollectiveEpilogueINS1D_23Sm100TmaWarpSpecializedILi3ELi2ELi16ELb1ELb0EEEJSH_NS5_IJNSS_ISF_SC_EENSS_INSA_ILi32EEESC_EEEEESI_SJ_SI_SJ_NS1D_6fusion15FusionCallbacksIS1H_NS1M_17LinearCombinationISI_fSI_fLNS_15FloatRoundStyleE2EEESH_S1L_JEEENS4_5SM1004TMEM4LOAD26SM100_TMEM_LOAD_16dp256b4xENS4_13SM90_TMA_LOADENS11_INS12_ILi2ELi4ELi3EEES15_NSS_INS5_IJS16_S1J_EEENS5_IJS1J_SC_EEEEEEENS4_17SM75_U32x4_LDSM_NENS4_14SM90_TMA_STOREES21_NS4_17SM90_U32x4_STSM_NENS4_39AutoVectorizingCopyWithAssumedAlignmentILi128EEEEEEvvEEEEvNT_6ParamsE,(.L_x_165 - _ZN7cutlass13device_kernelINS_4gemm6kernel13GemmUniversalIN4cute5tupleIJiiiiEEENS1_10collective13CollectiveMmaINS1_35MainloopSm100TmaUmmaWarpSpecializedILi4ELi2ELi4ENS5_IJNS4_1CILi2EEESB_NSA_ILi1EEEEEEEENS5_IJNSA_ILi64EEESF_NSA_ILi128EEEEEENS_10bfloat16_tENS5_IJlSC_lEEESI_SJ_NS4_8TiledMMAINS4_8MMA_AtomIJNS4_20SM100_MMA_F16BF16_SSISI_SI_fLi64ELi64ELNS4_4UMMA5MajorE0ELSO_0ELNSN_7ScaleInE0ELSP_0EEEEEENS4_6LayoutINS5_IJSC_SC_SC_EEENS5_IJNSA_ILi0EEESU_SU_EEEEENS5_IJNS4_10UnderscoreESX_SX_EEEEENS4_23SM90_TMA_LOAD_MULTICASTENS4_14ComposedLayoutINS4_7SwizzleILi3ELi4ELi3EEENS4_18smem_ptr_flag_bitsILi16EEENSS_INS5_IJNSA_ILi8EEESF_EEENS5_IJSF_SC_EEEEEEEvNS4_8identityES10_S1A_vS1B_EENS_8epilogue10collective18CollectiveEpilogueINS1D_23Sm100TmaWarpSpecializedILi3ELi2ELi16ELb1ELb0EEEJSH_NS5_IJNSS_ISF_SC_EENSS_INSA_ILi32EEESC_EEEEESI_SJ_SI_SJ_NS1D_6fusion15FusionCallbacksIS1H_NS1M_17LinearCombinationISI_fSI_fLNS_15FloatRoundStyleE2EEESH_S1L_JEEENS4_5SM1004TMEM4LOAD26SM100_TMEM_LOAD_16dp256b4xENS4_13SM90_TMA_LOADENS11_INS12_ILi2ELi4ELi3EEES15_NSS_INS5_IJS16_S1J_EEENS5_IJS1J_SC_EEEEEEENS4_17SM75_U32x4_LDSM_NENS4_14SM90_TMA_STOREES21_NS4_17SM90_U32x4_STSM_NENS4_39AutoVectorizingCopyWithAssumedAlignmentILi128EEEEEEvvEEEEvNT_6ParamsE)
        .other          _ZN7cutlass13device_kernelINS_4gemm6kernel13GemmUniversalIN4cute5tupleIJiiiiEEENS1_10collective13CollectiveMmaINS1_35MainloopSm100TmaUmmaWarpSpecializedILi4ELi2ELi4ENS5_IJNS4_1CILi2EEESB_NSA_ILi1EEEEEEEENS5_IJNSA_ILi64EEESF_NSA_ILi128EEEEEENS_10bfloat16_tENS5_IJlSC_lEEESI_SJ_NS4_8TiledMMAINS4_8MMA_AtomIJNS4_20SM100_MMA_F16BF16_SSISI_SI_fLi64ELi64ELNS4_4UMMA5MajorE0ELSO_0ELNSN_7ScaleInE0ELSP_0EEEEEENS4_6LayoutINS5_IJSC_SC_SC_EEENS5_IJNSA_ILi0EEESU_SU_EEEEENS5_IJNS4_10UnderscoreESX_SX_EEEEENS4_23SM90_TMA_LOAD_MULTICASTENS4_14ComposedLayoutINS4_7SwizzleILi3ELi4ELi3EEENS4_18smem_ptr_flag_bitsILi16EEENSS_INS5_IJNSA_ILi8EEESF_EEENS5_IJSF_SC_EEEEEEEvNS4_8identityES10_S1A_vS1B_EENS_8epilogue10collective18CollectiveEpilogueINS1D_23Sm100TmaWarpSpecializedILi3ELi2ELi16ELb1ELb0EEEJSH_NS5_IJNSS_ISF_SC_EENSS_INSA_ILi32EEESC_EEEEESI_SJ_SI_SJ_NS1D_6fusion15FusionCallbacksIS1H_NS1M_17LinearCombinationISI_fSI_fLNS_15FloatRoundStyleE2EEESH_S1L_JEEENS4_5SM1004TMEM4LOAD26SM100_TMEM_LOAD_16dp256b4xENS4_13SM90_TMA_LOADENS11_INS12_ILi2ELi4ELi3EEES15_NSS_INS5_IJS16_S1J_EEENS5_IJS1J_SC_EEEEEEENS4_17SM75_U32x4_LDSM_NENS4_14SM90_TMA_STOREES21_NS4_17SM90_U32x4_STSM_NENS4_39AutoVectorizingCopyWithAssumedAlignmentILi128EEEEEEvvEEEEvNT_6ParamsE,@"STO_CUDA_ENTRY STV_DEFAULT"
_ZN7cutlass13device_kernelINS_4gemm6kernel13GemmUniversalIN4cute5tupleIJiiiiEEENS1_10collective13CollectiveMmaINS1_35MainloopSm100TmaUmmaWarpSpecializedILi4ELi2ELi4ENS5_IJNS4_1CILi2EEESB_NSA_ILi1EEEEEEEENS5_IJNSA_ILi64EEESF_NSA_ILi128EEEEEENS_10bfloat16_tENS5_IJlSC_lEEESI_SJ_NS4_8TiledMMAINS4_8MMA_AtomIJNS4_20SM100_MMA_F16BF16_SSISI_SI_fLi64ELi64ELNS4_4UMMA5MajorE0ELSO_0ELNSN_7ScaleInE0ELSP_0EEEEEENS4_6LayoutINS5_IJSC_SC_SC_EEENS5_IJNSA_ILi0EEESU_SU_EEEEENS5_IJNS4_10UnderscoreESX_SX_EEEEENS4_23SM90_TMA_LOAD_MULTICASTENS4_14ComposedLayoutINS4_7SwizzleILi3ELi4ELi3EEENS4_18smem_ptr_flag_bitsILi16EEENSS_INS5_IJNSA_ILi8EEESF_EEENS5_IJSF_SC_EEEEEEEvNS4_8identityES10_S1A_vS1B_EENS_8epilogue10collective18CollectiveEpilogueINS1D_23Sm100TmaWarpSpecializedILi3ELi2ELi16ELb1ELb0EEEJSH_NS5_IJNSS_ISF_SC_EENSS_INSA_ILi32EEESC_EEEEESI_SJ_SI_SJ_NS1D_6fusion15FusionCallbacksIS1H_NS1M_17LinearCombinationISI_fSI_fLNS_15FloatRoundStyleE2EEESH_S1L_JEEENS4_5SM1004TMEM4LOAD26SM100_TMEM_LOAD_16dp256b4xENS4_13SM90_TMA_LOADENS11_INS12_ILi2ELi4ELi3EEES15_NSS_INS5_IJS16_S1J_EEENS5_IJS1J_SC_EEEEEEENS4_17SM75_U32x4_LDSM_NENS4_14SM90_TMA_STOREES21_NS4_17SM90_U32x4_STSM_NENS4_39AutoVectorizingCopyWithAssumedAlignmentILi128EEEEEEvvEEEEvNT_6ParamsE:
[----:B------:R-:W1:Y:S01]  /*0000*/  LDC R1, c[0x0][0x37c] ;  /* 0x0000df00ff017b82 */ /* 0x000e620000000800 */
[----:B------:R-:W2:Y:S01]  /*0010*/  S2R R55, SR_TID.X ;  /* 0x0000000000377919 */ /* 0x000ea20000002100 */
[----:B------:R-:W3:Y:S01]  /*0020*/  LDCU.64 UR8, c[0x0][0x890] ;  /* 0x00011200ff0877ac */ /* 0x000ee20008000a00 */
[----:B------:R-:W-:Y:S02]  /*0030*/  PRMT R45, RZ, 0x7610, R45 ;  /* 0x00007610ff2d7816 */ /* 0x000fe4000000002d */
[----:B------:R-:W-:Y:S01]  /*0040*/  ELECT P4, URZ, PT ;  /* 0x0000000000ff782f */ /* 0x000fe20003880000 */
[----:B---3--:R-:W-:-:S04]  /*0050*/  UISETP.NE.U32.AND UP0, UPT, UR8, URZ, UPT ;  /* 0x000000ff0800728c */ /* 0x008fc8000bf05070 */
[----:B------:R-:W-:Y:S01]  /*0060*/  UISETP.NE.AND.EX UP0, UPT, UR9, URZ, UPT, UP0 ;  /* 0x000000ff0900728c */ /* 0x000fe2000bf05300 */
[----:B--2---:R-:W-:-:S05]  /*0070*/  SHF.R.U32.HI R46, RZ, 0x5, R55 ;  /* 0x00000005ff2e7819 */ /* 0x004fca0000011637 */
[----:B------:R-:W2:Y:S02]  /*0080*/  SHFL.IDX PT, R0, R46, RZ, 0x1f ;  /* 0x00001fff2e007589 */ /* 0x000ea400000e0000 */
[----:B--2---:R-:W-:Y:S01]  /*0090*/  R2UR UR22, R0 ;  /* 0x00000000001672ca */ /* 0x004fe200000e0000 */
[----:B-1----:R-:W-:-:S14]  /*00a0*/  BRA.U UP0, `(.L_x_0) ;  /* 0x0000000100307547 */ /* 0x002fdc000b800000 */
[----:B------:R-:W1:Y:S02]  /*00b0*/  LDCU.64 UR4, c[0x0][0x888] ;  /* 0x00011100ff0477ac */ /* 0x000e640008000a00 */
[----:B-1----:R-:W-:-:S04]  /*00c0*/  UISETP.NE.U32.AND UP0, UPT, UR4, URZ, UPT ;  /* 0x000000ff0400728c */ /* 0x002fc8000bf05070 */
[----:B------:R-:W-:-:S09]  /*00d0*/  UISETP.NE.AND.EX UP0, UPT, UR5, URZ, UPT, UP0 ;  /* 0x000000ff0500728c */ /* 0x000fd2000bf05300 */
[----:B------:R-:W-:Y:S05]  /*00e0*/  BRA.U !UP0, `(.L_x_1) ;  /* 0x0000000108147547 */ /* 0x000fea000b800000 */
[----:B------:R-:W1:Y:S01]  /*00f0*/  LDC.64 R26, c[0x0][0x888] ;  /* 0x00022200ff1a7b82 */ /* 0x000e620000000a00 */
[----:B------:R-:W1:Y:S02]  /*0100*/  LDCU.64 UR4, c[0x0][0x358] ;  /* 0x00006b00ff0477ac */ /* 0x000e640008000a00 */
[----:B-1----:R1:W5:Y:S01]  /*0110*/  LDG.E R26, desc[UR4][R26.64] ;  /* 0x000000041a1a7981 */ /* 0x002362000c1e1900 */
[----:B------:R-:W-:Y:S01]  /*0120*/  HFMA2 R45, -RZ, RZ, 0, 5.9604644775390625e-08 ;  /* 0x00000001ff2d7431 */ /* 0x000fe200000001ff */
[----:B------:R-:W-:Y:S05]  /*0130*/  BRA `(.L_x_0) ;  /* 0x00000000000c7947 */ /* 0x000fea0003800000 */
.L_x_1:
[----:B------:R-:W1:Y:S01]  /*0140*/  LDCU UR4, c[0x0][0x880] ;  /* 0x00011000ff0477ac */ /* 0x000e620008000800 */
[----:B------:R-:W-:Y:S01]  /*0150*/  HFMA2 R45, -RZ, RZ, 0, 5.9604644775390625e-08 ;  /* 0x00000001ff2d7431 */ /* 0x000fe200000001ff */
[----:B-1----:R-:W-:-:S07]  /*0160*/  MOV R26, UR4 ;  /* 0x00000004001a7c02 */ /* 0x002fce0008000f00 */
.L_x_0:
[----:B------:R-:W2:Y:S02]  /*0170*/  LDCU.64 UR4, c[0x0][0x8b0] ;  /* 0x00011600ff0477ac */ /* 0x000ea40008000a00 */
[----:B--2---:R-:W-:-:S04]  /*0180*/  UISETP.NE.U32.AND UP0, UPT, UR4, URZ, UPT ;  /* 0x000000ff0400728c */ /* 0x004fc8000bf05070 */
[----:B------:R-:W-:-:S09]  /*0190*/  UISETP.NE.AND.EX UP0, UPT, UR5, URZ, UPT, UP0 ;  /* 0x000000ff0500728c */ /* 0x000fd2000bf05300 */
[----:B------:R-:W-:Y:S05]  /*01a0*/  BRA.U UP0, `(.L_x_2) ;  /* 0x0000000100287547 */ /* 0x000fea000b800000 */
[----:B------:R-:W2:Y:S02]  /*01b0*/  LDCU.64 UR4, c[0x0][0x8a8] ;  /* 0x00011500ff0477ac */ /* 0x000ea40008000a00 */
[----:B--2---:R-:W-:-:S04]  /*01c0*/  UISETP.NE.U32.AND UP0, UPT, UR4, URZ, UPT ;  /* 0x000000ff0400728c */ /* 0x004fc8000bf05070 */
[----:B------:R-:W-:-:S09]  /*01d0*/  UISETP.NE.AND.EX UP0, UPT, UR5, URZ, UPT, UP0 ;  /* 0x000000ff0500728c */ /* 0x000fd2000bf05300 */
[----:B------:R-:W-:Y:S05]  /*01e0*/  BRA.U !UP0, `(.L_x_3) ;  /* 0x0000000108107547 */ /* 0x000fea000b800000 */
[----:B------:R-:W2:Y:S01]  /*01f0*/  LDC.64 R24, c[0x0][0x8a8] ;  /* 0x00022a00ff187b82 */ /* 0x000ea20000000a00 */
[----:B------:R-:W2:Y:S02]  /*0200*/  LDCU.64 UR4, c[0x0][0x358] ;  /* 0x00006b00ff0477ac */ /* 0x000ea40008000a00 */
[----:B--2---:R2:W5:Y:S01]  /*0210*/  LDG.E R24, desc[UR4][R24.64] ;  /* 0x0000000418187981 */ /* 0x004562000c1e1900 */
[----:B------:R-:W-:Y:S05]  /*0220*/  BRA `(.L_x_2) ;  /* 0x0000000000087947 */ /* 0x000fea0003800000 */
.L_x_3:
[----:B------:R-:W2:Y:S02]  /*0230*/  LDCU UR4, c[0x0][0x8a0] ;  /* 0x00011400ff0477ac */ /* 0x000ea40008000800 */
[----:B--2---:R-:W-:Y:S02]  /*0240*/  MOV R24, UR4 ;  /* 0x0000000400187c02 */ /* 0x004fe40008000f00 */
.L_x_2:
[----:B------:R-:W-:Y:S01]  /*0250*/  IMAD.U32 R0, RZ, RZ, UR22 ;  /* 0x00000016ff007e24 */ /* 0x000fe2000f8e00ff */
[----:B------:R-:W-:Y:S04]  /*0260*/  BSSY.RECONVERGENT B0, `(.L_x_4) ;  /* 0x000000c000007945 */ /* 0x000fe80003800200 */
[C---:B------:R-:W-:Y:S02]  /*0270*/  ISETP.NE.OR P1, PT, R0.reuse, 0x1, !P4 ;  /* 0x000000010000780c */ /* 0x040fe40006725670 */
[----:B------:R-:W-:-:S11]  /*0280*/  ISETP.NE.OR P0, PT, R0, 0x3, !P4 ;  /* 0x000000030000780c */ /* 0x000fd60006705670 */
[----:B------:R-:W-:Y:S05]  /*0290*/  @P1 BRA `(.L_x_5) ;  /* 0x0000000000201947 */ /* 0x000fea0003800000 */
[----:B------:R-:W3:Y:S02]  /*02a0*/  LDCU.64 UR4, c[0x0][0x348] ;  /* 0x00006900ff0477ac */ /* 0x000ee40008000a00 */
[----:B---3--:R-:W-:Y:S02]  /*02b0*/  UIADD3 UR6, UP1, UPT, UR4, 0x80, URZ ;  /* 0x0000008004067890 */ /* 0x008fe4000ff3e0ff */
[----:B------:R-:W-:Y:S02]  /*02c0*/  UIADD3 UR4, UP0, UPT, UR4, 0x180, URZ ;  /* 0x0000018004047890 */ /* 0x000fe4000ff1e0ff */
[----:B------:R-:W-:Y:S02]  /*02d0*/  UIADD3.X UR7, UPT, UPT, URZ, UR5, URZ, UP1, !UPT ;  /* 0x00000005ff077290 */ /* 0x000fe40008ffe4ff */
[----:B------:R-:W-:-:S07]  /*02e0*/  UIADD3.X UR5, UPT, UPT, URZ, UR5, URZ, UP0, !UPT ;  /* 0x00000005ff057290 */ /* 0x000fce00087fe4ff */
[----:B------:R3:W-:Y:S02]  /*02f0*/  UTMACCTL.PF [UR6] ;  /* 0x00000000060079b9 */ /* 0x0007e40008040000 */
[----:B------:R3:W-:Y:S02]  /*0300*/  UTMACCTL.PF [UR4] ;  /* 0x00000000040079b9 */ /* 0x0007e40008040000 */
[----:B---3--:R-:W-:Y:S01]  /*0310*/  NOP ;  /* 0x0000000000007918 */ /* 0x008fe20000000000 */
.L_x_5:
[----:B------:R-:W-:Y:S05]  /*0320*/  BSYNC.RECONVERGENT B0 ;  /* 0x0000000000007941 */ /* 0x000fea0003800200 */
.L_x_4:
[----:B------:R-:W-:Y:S04]  /*0330*/  BSSY.RECONVERGENT B0, `(.L_x_6) ;  /* 0x000000a000007945 */ /* 0x000fe80003800200 */
        /* <DEDUP_REMOVED lines=9> */
.L_x_7:
[----:B------:R-:W-:Y:S05]  /*03d0*/  BSYNC.RECONVERGENT B0 ;  /* 0x0000000000007941 */ /* 0x000fea0003800200 */
.L_x_6:
[----:B------:R-:W3:Y:S01]  /*03e0*/  LDCU.64 UR4, c[0x0][0x888] ;  /* 0x00011100ff0477ac */ /* 0x000ee20008000a00 */
[----:B------:R-:W-:Y:S02]  /*03f0*/  UISETP.EQ.U32.AND UP1, UPT, UR8, URZ, UPT ;  /* 0x000000ff0800728c */ /* 0x000fe4000bf22070 */
[----:B------:R-:W-:Y:S02]  /*0400*/  UPLOP3.LUT UP3, UPT, UPT, UPT, UPT, 0x80, 0x8 ;  /* 0x000000000008789c */ /* 0x000fe40003f6f070 */
[----:B---3--:R-:W-:-:S04]  /*0410*/  UISETP.NE.U32.AND UP0, UPT, UR4, URZ, UPT ;  /* 0x000000ff0400728c */ /* 0x008fc8000bf05070 */
[----:B------:R-:W-:-:S04]  /*0420*/  UISETP.NE.AND.EX UP0, UPT, UR5, URZ, UPT, UP0 ;  /* 0x000000ff0500728c */ /* 0x000fc8000bf05300 */
[----:B------:R-:W-:-:S04]  /*0430*/  UISETP.EQ.OR.EX UP2, UPT, UR9, URZ, !UP0, UP1 ;  /* 0x000000ff0900728c */ /* 0x000fc8000c742710 */
[----:B------:R-:W-:-:S06]  /*0440*/  UP2UR UR4, UPR, URZ, 0x4 ;  /* 0x00000004ff047883 */ /* 0x000fcc0008000000 */
[----:B------:R-:W-:Y:S01]  /*0450*/  MOV R49, UR4 ;  /* 0x0000000400317c02 */ /* 0x000fe20008000f00 */
[----:B------:R-:W-:Y:S06]  /*0460*/  BRA.U !UP2, `(.L_x_8) ;  /* 0x000000010a207547 */ /* 0x000fec000b800000 */
[----:B------:R-:W-:Y:S01]  /*0470*/  UISETP.NE.U32.AND UP1, UPT, UR8, URZ, UPT ;  /* 0x000000ff0800728c */ /* 0x000fe2000bf25070 */
[----:B-----5:R-:W-:Y:S01]  /*0480*/  FSETP.NEU.AND P0, PT, R26, RZ, PT ;  /* 0x000000ff1a00720b */ /* 0x020fe20003f0d000 */
[----:B------:R-:W-:Y:S02]  /*0490*/  USEL UR4, URZ, 0xffffffff, UP0 ;  /* 0xffffffffff047887 */ /* 0x000fe40008000000 */
[----:B------:R-:W-:-:S10]  /*04a0*/  UISETP.NE.AND.EX UP1, UPT, UR9, URZ, UPT, UP1 ;  /* 0x000000ff0900728c */ /* 0x000fd4000bf25310 */
[----:B------:R-:W-:Y:S01]  /*04b0*/  VOTEU.ANY UP0, P0 ;  /* 0x0000000000ff7886 */ /* 0x000fe20000000100 */
[----:B------:R-:W-:-:S04]  /*04c0*/  @!UP1 USEL UR4, URZ, 0xffffffff, UP0 ;  /* 0xffffffffff049887 */ /* 0x000fc80008000000 */
[----:B------:R-:W-:-:S04]  /*04d0*/  ULOP3.LUT UR4, UR4, 0x1, URZ, 0xc0, !UPT ;  /* 0x0000000104047892 */ /* 0x000fc8000f8ec0ff */
[----:B------:R-:W-:-:S11]  /*04e0*/  UISETP.NE.U32.AND UP3, UPT, UR4, 0x1, UPT ;  /* 0x000000010400788c */ /* 0x000fd6000bf65070 */
.L_x_8:
[----:B------:R-:W3:Y:S01]  /*04f0*/  SHFL.IDX PT, R2, R46, RZ, 0x1f ;  /* 0x00001fff2e027589 */ /* 0x000ee200000e0000 */
[----:B------:R-:W-:-:S04]  /*0500*/  UISETP.NE.AND UP0, UPT, UR22, 0x2, UPT ;  /* 0x000000021600788c */ /* 0x000fc8000bf05270 */
[----:B------:R-:W-:Y:S01]  /*0510*/  USEL UR37, URZ, 0x1, UP0 ;  /* 0x00000001ff257887 */ /* 0x000fe20008000000 */
[----:B---3--:R-:W-:-:S13]  /*0520*/  ISETP.NE.AND P0, PT, R2, RZ, PT ;  /* 0x000000ff0200720c */ /* 0x008fda0003f05270 */
[----:B------:R-:W-:Y:S05]  /*0530*/  @P0 BRA `(.L_x_9) ;  /* 0x0000000000580947 */ /* 0x000fea0003800000 */
[----:B------:R-:W3:Y:S01]  /*0540*/  S2UR UR4, SR_CgaCtaId ;  /* 0x00000000000479c3 */ /* 0x000ee20000008800 */
[----:B------:R-:W-:Y:S01]  /*0550*/  UMOV UR5, 0x400 ;  /* 0x0000040000057882 */ /* 0x000fe20000000000 */
[----:B------:R-:W-:Y:S01]  /*0560*/  UMOV UR8, 0x1 ;  /* 0x0000000100087882 */ /* 0x000fe20000000000 */
[----:B------:R-:W-:Y:S01]  /*0570*/  UMOV UR6, 0x3 ;  /* 0x0000000300067882 */ /* 0x000fe20000000000 */
[----:B------:R-:W-:-:S04]  /*0580*/  UIADD3 UR8, UPT, UPT, -UR8, 0x100000, URZ ;  /* 0x0010000008087890 */ /* 0x000fc8000fffe1ff */
[----:B------:R-:W-:Y:S02]  /*0590*/  USHF.L.U32 UR9, UR8, 0xb, URZ ;  /* 0x0000000b08097899 */ /* 0x000fe400080006ff */
[----:B------:R-:W-:Y:S02]  /*05a0*/  USHF.L.U32 UR8, UR8, 0x1, URZ ;  /* 0x0000000108087899 */ /* 0x000fe400080006ff */
[----:B------:R-:W-:-:S04]  /*05b0*/  UIADD3 UR6, UPT, UPT, -UR6, 0x100000, URZ ;  /* 0x0010000006067890 */ /* 0x000fc8000fffe1ff */
[----:B------:R-:W-:Y:S02]  /*05c0*/  USHF.L.U32 UR7, UR6, 0xb, URZ ;  /* 0x0000000b06077899 */ /* 0x000fe400080006ff */
[----:B------:R-:W-:Y:S01]  /*05d0*/  USHF.L.U32 UR6, UR6, 0x1, URZ ;  /* 0x0000000106067899 */ /* 0x000fe200080006ff */
[----:B------:R-:W-:Y:S01]  /*05e0*/  ELECT P0, URZ, PT ;  /* 0x0000000000ff782f */ /* 0x000fe20003800000 */
[----:B---3--:R-:W-:Y:S01]  /*05f0*/  ULEA UR4, UR4, UR5, 0x18 ;  /* 0x0000000504047291 */ /* 0x008fe2000f8ec0ff */
[----:B------:R-:W3:Y:S11]  /*0600*/  FENCE.VIEW.ASYNC.S ;  /* 0x00000000000073c6 */ /* 0x000ef60000000000 */
[----:B---3--:R3:W4:Y:S01]  /*0610*/  SYNCS.EXCH.64 URZ, [UR4], UR8 ;  /* 0x0000000804ff75b2 */ /* 0x0087220008000100 */
[----:B------:R3:W1:Y:S01]  /*0620*/  SYNCS.EXCH.64 URZ, [UR4+0x20], UR6 ;  /* 0x0000200604ff75b2 */ /* 0x0006620008000100 */
[----:B------:R3:W1:Y:S01]  /*0630*/  SYNCS.EXCH.64 URZ, [UR4+0x8], UR8 ;  /* 0x0000080804ff75b2 */ /* 0x0006620008000100 */
[----:B------:R3:W1:Y:S01]  /*0640*/  SYNCS.EXCH.64 URZ, [UR4+0x28], UR6 ;  /* 0x0000280604ff75b2 */ /* 0x0006620008000100 */
[----:B------:R3:W1:Y:S01]  /*0650*/  SYNCS.EXCH.64 URZ, [UR4+0x10], UR8 ;  /* 0x0000100804ff75b2 */ /* 0x0006620008000100 */
[----:B------:R3:W1:Y:S01]  /*0660*/  SYNCS.EXCH.64 URZ, [UR4+0x30], UR6 ;  /* 0x0000300604ff75b2 */ /* 0x0006620008000100 */
[----:B------:R3:W1:Y:S01]  /*0670*/  SYNCS.EXCH.64 URZ, [UR4+0x18], UR8 ;  /* 0x0000180804ff75b2 */ /* 0x0006620008000100 */
[----:B------:R3:W1:Y:S01]  /*0680*/  SYNCS.EXCH.64 URZ, [UR4+0x38], UR6 ;  /* 0x0000380604ff75b2 */ /* 0x0006620008000100 */
[----:B------:R-:W-:Y:S01]  /*0690*/  NOP ;  /* 0x0000000000007918 */ /* 0x000fe20000000000 */
.L_x_9:
[----:B------:R-:W2:Y:S01]  /*06a0*/  SHFL.IDX PT, R2, R46, RZ, 0x1f ;  /* 0x00001fff2e027589 */ /* 0x000ea200000e0000 */
[----:B------:R-:W-:Y:S01]  /*06b0*/  NOP ;  /* 0x0000000000007918 */ /* 0x000fe20000000000 */
[----:B--2---:R-:W-:-:S13]  /*06c0*/  ISETP.NE.AND P0, PT, R2, 0x1, PT ;  /* 0x000000010200780c */ /* 0x004fda0003f05270 */
[----:B------:R-:W-:Y:S05]  /*06d0*/  @P0 BRA `(.L_x_10) ;  /* 0x0000000000500947 */ /* 0x000fea0003800000 */
[----:B---3--:R-:W2:Y:S01]  /*06e0*/  S2UR UR4, SR_CgaCtaId ;  /* 0x00000000000479c3 */ /* 0x008ea20000008800 */
        /* <DEDUP_REMOVED lines=10> */
[----:B--2---:R-:W-:Y:S01]  /*0790*/  ULEA UR4, UR4, UR5, 0x18 ;  /* 0x0000000504047291 */ /* 0x004fe2000f8ec0ff */
[----:B------:R-:W2:Y:S11]  /*07a0*/  FENCE.VIEW.ASYNC.S ;  /* 0x00000000000073c6 */ /* 0x000eb60000000000 */
[----:B--2---:R2:W3:Y:S01]  /*07b0*/  SYNCS.EXCH.64 URZ, [UR4+0x40], UR8 ;  /* 0x0000400804ff75b2 */ /* 0x0044e20008000100 */
[----:B------:R2:W1:Y:S01]  /*07c0*/  SYNCS.EXCH.64 URZ, [UR4+0x58], UR6 ;  /* 0x0000580604ff75b2 */ /* 0x0004620008000100 */
[----:B------:R2:W1:Y:S01]  /*07d0*/  SYNCS.EXCH.64 URZ, [UR4+0x48], UR8 ;  /* 0x0000480804ff75b2 */ /* 0x0004620008000100 */
[----:B------:R2:W1:Y:S01]  /*07e0*/  SYNCS.EXCH.64 URZ, [UR4+0x60], UR6 ;  /* 0x0000600604ff75b2 */ /* 0x0004620008000100 */
[----:B------:R2:W1:Y:S01]  /*07f0*/  SYNCS.EXCH.64 URZ, [UR4+0x50], UR8 ;  /* 0x0000500804ff75b2 */ /* 0x0004620008000100 */
[----:B------:R2:W1:Y:S01]  /*0800*/  SYNCS.EXCH.64 URZ, [UR4+0x68], UR6 ;  /* 0x0000680604ff75b2 */ /* 0x0004620008000100 */
[----:B------:R-:W-:Y:S01]  /*0810*/  NOP ;  /* 0x0000000000007918 */ /* 0x000fe20000000000 */
.L_x_10:
[----:B------:R-:W4:Y:S01]  /*0820*/  SHFL.IDX PT, R2, R46, RZ, 0x1f ;  /* 0x00001fff2e027589 */ /* 0x000f2200000e0000 */
[----:B------:R-:W-:Y:S01]  /*0830*/  NOP ;  /* 0x0000000000007918 */ /* 0x000fe20000000000 */
[----:B----4-:R-:W-:-:S13]  /*0840*/  ISETP.NE.AND P0, PT, R2, 0x3, PT ;  /* 0x000000030200780c */ /* 0x010fda0003f05270 */
[----:B------:R-:W-:Y:S05]  /*0850*/  @P0 BRA `(.L_x_11) ;  /* 0x0000000000300947 */ /* 0x000fea0003800000 */
[----:B--23--:R-:W2:Y:S01]  /*0860*/  S2UR UR6, SR_CgaCtaId ;  /* 0x00000000000679c3 */ /* 0x00cea20000008800 */
[----:B------:R-:W-:Y:S01]  /*0870*/  UMOV UR4, 0x400 ;  /* 0x0000040000047882 */ /* 0x000fe20000000000 */
[----:B------:R-:W-:Y:S01]  /*0880*/  UMOV UR5, 0x20 ;  /* 0x0000002000057882 */ /* 0x000fe20000000000 */
[----:B------:R-:W-:Y:S01]  /*0890*/  ELECT P0, URZ, PT ;  /* 0x0000000000ff782f */ /* 0x000fe20003800000 */
[----:B--2---:R-:W-:Y:S02]  /*08a0*/  ULEA UR6, UR6, UR4, 0x18 ;  /* 0x0000000406067291 */ /* 0x004fe4000f8ec0ff */
[----:B------:R-:W-:-:S04]  /*08b0*/  UIADD3 UR4, UPT, UPT, -UR5, 0x100000, URZ ;  /* 0x0010000005047890 */ /* 0x000fc8000fffe1ff */
[----:B------:R-:W-:Y:S02]  /*08c0*/  USHF.L.U32 UR5, UR4, 0xb, URZ ;  /* 0x0000000b04057899 */ /* 0x000fe400080006ff */
[----:B------:R-:W-:Y:S01]  /*08d0*/  USHF.L.U32 UR4, UR4, 0x1, URZ ;  /* 0x0000000104047899 */ /* 0x000fe200080006ff */
[----:B------:R-:W2:Y:S11]  /*08e0*/  FENCE.VIEW.ASYNC.S ;  /* 0x00000000000073c6 */ /* 0x000eb60000000000 */
[----:B--2---:R4:W2:Y:S01]  /*08f0*/  SYNCS.EXCH.64 URZ, [UR6+0x70], UR4 ;  /* 0x0000700406ff75b2 */ /* 0x0048a20008000100 */
[----:B------:R4:W3:Y:S02]  /*0900*/  SYNCS.EXCH.64 URZ, [UR6+0x78], UR4 ;  /* 0x0000780406ff75b2 */ /* 0x0008e40008000100 */
[----:B----4-:R-:W-:Y:S01]  /*0910*/  NOP ;  /* 0x0000000000007918 */ /* 0x010fe20000000000 */
.L_x_11:
[----:B------:R-:W4:Y:S01]  /*0920*/  SHFL.IDX PT, R2, R46, RZ, 0x1f ;  /* 0x00001fff2e027589 */ /* 0x000f2200000e0000 */
[----:B------:R-:W-:Y:S01]  /*0930*/  NOP ;  /* 0x0000000000007918 */ /* 0x000fe20000000000 */
[----:B----4-:R-:W-:-:S13]  /*0940*/  ISETP.NE.AND P0, PT, R2, 0x4, PT ;  /* 0x000000040200780c */ /* 0x010fda0003f05270 */
[----:B------:R-:W-:Y:S05]  /*0950*/  @P0 BRA `(.L_x_12) ;  /* 0x00000000004c0947 */ /* 0x000fea0003800000 */
[----:B--23--:R-:W2:Y:S01]  /*0960*/  S2UR UR6, SR_CgaCtaId ;  /* 0x00000000000679c3 */ /* 0x00cea20000008800 */
[----:B------:R-:W-:Y:S01]  /*0970*/  UMOV UR4, 0x3a0 ;  /* 0x000003a000047882 */ /* 0x000fe20000000000 */
[----:B------:R-:W-:Y:S01]  /*0980*/  UMOV UR5, 0x400 ;  /* 0x0000040000057882 */ /* 0x000fe20000000000 */
[----:B------:R-:W-:Y:S01]  /*0990*/  USEL UR4, UR4, 0x320, UP3 ;  /* 0x0000032004047887 */ /* 0x000fe20009800000 */
[----:B------:R-:W-:Y:S01]  /*09a0*/  UMOV UR8, 0x1 ;  /* 0x0000000100087882 */ /* 0x000fe20000000000 */
[----:B------:R-:W-:Y:S01]  /*09b0*/  ELECT P0, URZ, PT ;  /* 0x0000000000ff782f */ /* 0x000fe20003800000 */
[----:B------:R-:W-:-:S04]  /*09c0*/  UIADD3 UR8, UPT, UPT, -UR8, 0x100000, URZ ;  /* 0x0010000008087890 */ /* 0x000fc8000fffe1ff */
[----:B------:R-:W-:Y:S02]  /*09d0*/  USHF.L.U32 UR9, UR8, 0xb, URZ ;  /* 0x0000000b08097899 */ /* 0x000fe400080006ff */
[----:B------:R-:W-:Y:S02]  /*09e0*/  USHF.L.U32 UR8, UR8, 0x1, URZ ;  /* 0x0000000108087899 */ /* 0x000fe400080006ff */
[----:B--2---:R-:W-:Y:S02]  /*09f0*/  ULEA UR6, UR6, UR5, 0x18 ;  /* 0x0000000506067291 */ /* 0x004fe4000f8ec0ff */
[----:B------:R-:W-:-:S04]  /*0a00*/  UIADD3 UR4, UPT, UPT, -UR4, 0x100000, URZ ;  /* 0x0010000004047890 */ /* 0x000fc8000fffe1ff */
[----:B------:R-:W-:Y:S02]  /*0a10*/  USHF.L.U32 UR5, UR4, 0xb, URZ ;  /* 0x0000000b04057899 */ /* 0x000fe400080006ff */
[----:B------:R-:W-:Y:S01]  /*0a20*/  USHF.L.U32 UR4, UR4, 0x1, URZ ;  /* 0x0000000104047899 */ /* 0x000fe200080006ff */
[----:B------:R-:W2:Y:S03]  /*0a30*/  FENCE.VIEW.ASYNC.S ;  /* 0x00000000000073c6 */ /* 0x000ea60000000000 */
[----:B--2---:R4:W2:Y:S08]  /*0a40*/  SYNCS.EXCH.64 URZ, [UR6+0x80], UR8 ;  /* 0x0000800806ff75b2 */ /* 0x0048b00008000100 */
[----:B------:R4:W3:Y:S01]  /*0a50*/  SYNCS.EXCH.64 URZ, [UR6+0x90], UR4 ;  /* 0x0000900406ff75b2 */ /* 0x0008e20008000100 */
[----:B------:R4:W1:Y:S01]  /*0a60*/  SYNCS.EXCH.64 URZ, [UR6+0x88], UR8 ;  /* 0x0000880806ff75b2 */ /* 0x0008620008000100 */
[----:B------:R4:W1:Y:S02]  /*0a70*/  SYNCS.EXCH.64 URZ, [UR6+0x98], UR4 ;  /* 0x0000980406ff75b2 */ /* 0x0008640008000100 */
[----:B----4-:R-:W-:Y:S01]  /*0a80*/  NOP ;  /* 0x0000000000007918 */ /* 0x010fe20000000000 */
.L_x_12:
[----:B------:R-:W4:Y:S01]  /*0a90*/  SHFL.IDX PT, R2, R46, RZ, 0x1f ;  /* 0x00001fff2e027589 */ /* 0x000f2200000e0000 */
[----:B------:R-:W-:Y:S01]  /*0aa0*/  NOP ;  /* 0x0000000000007918 */ /* 0x000fe20000000000 */
[----:B----4-:R-:W-:-:S13]  /*0ab0*/  ISETP.NE.AND P0, PT, R2, 0x5, PT ;  /* 0x000000050200780c */ /* 0x010fda0003f05270 */
[----:B------:R-:W-:Y:S05]  /*0ac0*/  @P0 BRA `(.L_x_13) ;  /* 0x0000000000580947 */ /* 0x000fea0003800000 */
[----:B--23--:R-:W2:Y:S01]  /*0ad0*/  S2UR UR4, SR_CgaCtaId ;  /* 0x00000000000479c3 */ /* 0x00cea20000008800 */
        /* <DEDUP_REMOVED lines=12> */
[----:B--2---:R4:W2:Y:S01]  /*0ba0*/  SYNCS.EXCH.64 URZ, [UR4+0xa0], UR8 ;  /* 0x0000a00804ff75b2 */ /* 0x0048a20008000100 */
[----:B------:R4:W3:Y:S01]  /*0bb0*/  SYNCS.EXCH.64 URZ, [UR4+0xc0], UR6 ;  /* 0x0000c00604ff75b2 */ /* 0x0008e20008000100 */
[----:B------:R4:W1:Y:S01]  /*0bc0*/  SYNCS.EXCH.64 URZ, [UR4+0xa8], UR8 ;  /* 0x0000a80804ff75b2 */ /* 0x0008620008000100 */
[----:B------:R4:W1:Y:S01]  /*0bd0*/  SYNCS.EXCH.64 URZ, [UR4+0xc8], UR6 ;  /* 0x0000c80604ff75b2 */ /* 0x0008620008000100 */
[----:B------:R4:W1:Y:S01]  /*0be0*/  SYNCS.EXCH.64 URZ, [UR4+0xb0], UR8 ;  /* 0x0000b00804ff75b2 */ /* 0x0008620008000100 */
[----:B------:R4:W1:Y:S01]  /*0bf0*/  SYNCS.EXCH.64 URZ, [UR4+0xd0], UR6 ;  /* 0x0000d00604ff75b2 */ /* 0x0008620008000100 */
[----:B------:R4:W1:Y:S01]  /*0c00*/  SYNCS.EXCH.64 URZ, [UR4+0xb8], UR8 ;  /* 0x0000b80804ff75b2 */ /* 0x0008620008000100 */
[----:B------:R4:W1:Y:S02]  /*0c10*/  SYNCS.EXCH.64 URZ, [UR4+0xd8], UR6 ;  /* 0x0000d80604ff75b2 */ /* 0x0008640008000100 */
[----:B----4-:R-:W-:Y:S01]  /*0c20*/  NOP ;  /* 0x0000000000007918 */ /* 0x010fe20000000000 */
.L_x_13:
[----:B------:R-:W4:Y:S01]  /*0c30*/  SHFL.IDX PT, R2, R46, RZ, 0x1f ;  /* 0x00001fff2e027589 */ /* 0x000f2200000e0000 */
[----:B------:R-:W1:Y:S01]  /*0c40*/  S2UR UR54, SR_CgaCtaId ;  /* 0x00000000003679c3 */ /* 0x000e620000008800 */
[----:B------:R-:W-:Y:S01]  /*0c50*/  NOP ;  /* 0x0000000000007918 */ /* 0x000fe20000000000 */
[----:B----4-:R-:W-:-:S13]  /*0c60*/  ISETP.NE.AND P0, PT, R2, 0x3, PT ;  /* 0x000000030200780c */ /* 0x010fda0003f05270 */
[----:B-1----:R-:W-:Y:S05]  /*0c70*/  @P0 BRA `(.L_x_14) ;  /* 0x0000000000340947 */ /* 0x002fea0003800000 */
[----:B--23--:R-:W-:Y:S01]  /*0c80*/  UMOV UR4, 0x400 ;  /* 0x0000040000047882 */ /* 0x00cfe20000000000 */
[----:B------:R-:W-:Y:S01]  /*0c90*/  UMOV UR6, 0x20 ;  /* 0x0000002000067882 */ /* 0x000fe20000000000 */
[----:B------:R-:W-:Y:S02]  /*0ca0*/  ULEA UR4, UR54, UR4, 0x18 ;  /* 0x0000000436047291 */ /* 0x000fe4000f8ec0ff */
[----:B------:R-:W-:-:S04]  /*0cb0*/  UIADD3 UR6, UPT, UPT, -UR6, 0x100000, URZ ;  /* 0x0010000006067890 */ /* 0x000fc8000fffe1ff */
[----:B------:R-:W-:Y:S02]  /*0cc0*/  USHF.L.U32 UR7, UR6, 0xb, URZ ;  /* 0x0000000b06077899 */ /* 0x000fe400080006ff */
[----:B------:R-:W-:Y:S01]  /*0cd0*/  USHF.L.U32 UR6, UR6, 0x1, URZ ;  /* 0x0000000106067899 */ /* 0x000fe200080006ff */
[----:B------:R-:W-:Y:S01]  /*0ce0*/  ELECT P0, URZ, PT ;  /* 0x0000000000ff782f */ /* 0x000fe20003800000 */
[----:B------:R-:W1:Y:S10]  /*0cf0*/  FENCE.VIEW.ASYNC.S ;  /* 0x00000000000073c6 */ /* 0x000e740000000000 */
[----:B-1----:R1:W4:Y:S01]  /*0d00*/  SYNCS.EXCH.64 URZ, [UR4+0xe0], UR6 ;  /* 0x0000e00604ff75b2 */ /* 0x0023220008000100 */
[----:B------:R1:W2:Y:S01]  /*0d10*/  SYNCS.EXCH.64 URZ, [UR4+0xf0], UR6 ;  /* 0x0000f00604ff75b2 */ /* 0x0002a20008000100 */
[----:B------:R1:W3:Y:S01]  /*0d20*/  SYNCS.EXCH.64 URZ, [UR4+0xe8], UR6 ;  /* 0x0000e80604ff75b2 */ /* 0x0002e20008000100 */
[----:B------:R1:W1:Y:S01]  /*0d30*/  SYNCS.EXCH.64 URZ, [UR4+0xf8], UR6 ;  /* 0x0000f80604ff75b2 */ /* 0x0002620008000100 */
[----:B------:R-:W-:Y:S01]  /*0d40*/  NOP ;  /* 0x0000000000007918 */ /* 0x000fe20000000000 */
.L_x_14:
[----:B-123--:R-:W1:Y:S01]  /*0d50*/  LDCU UR4, c[0x0][0x36c] ;  /* 0x00006d80ff0477ac */ /* 0x00ee620008000800 */
[----:B------:R-:W-:Y:S01]  /*0d60*/  ISETP.NE.OR P4, PT, R0, 0x2, !P4 ;  /* 0x000000020000780c */ /* 0x000fe20006785670 */
[----:B------:R-:W-:Y:S01]  /*0d70*/  NOP ;  /* 0x0000000000007918 */ /* 0x000fe20000000000 */
[----:B------:R-:W-:Y:S01]  /*0d80*/  LOP3.LUT R0, R55, 0x1f, RZ, 0xc0, !PT ;  /* 0x0000001f37007812 */ /* 0x000fe200078ec0ff */
[----:B------:R-:W-:Y:S02]  /*0d90*/  UISETP.NE.AND UP4, UPT, UR22, URZ, UPT ;  /* 0x000000ff1600728c */ /* 0x000fe4000bf85270 */
[----:B-1----:R-:W-:-:S09]  /*0da0*/  UISETP.EQ.U32.AND UP5, UPT, UR4, 0x1, UPT ;  /* 0x000000010400788c */ /* 0x002fd2000bfa2070 */
[----:B------:R-:W-:Y:S05]  /*0db0*/  BRA.U !UP5, `(.L_x_15) ;  /* 0x000000010d087547 */ /* 0x000fea000b800000 */
[----:B----4-:R-:W-:Y:S01]  /*0dc0*/  UCGABAR_ARV ;  /* 0x00000000000079c7 */ /* 0x010fe20008000000 */
[----:B------:R-:W-:Y:S05]  /*0dd0*/  BRA `(.L_x_16) ;  /* 0x0000000000047947 */ /* 0x000fea0003800000 */
.L_x_15:
[----:B----4-:R-:W-:Y:S01]  /*0de0*/  NOP ;  /* 0x0000000000007918 */ /* 0x010fe20000000000 */
.L_x_16:
[----:B------:R-:W1:Y:S01]  /*0df0*/  S2UR UR25, SR_CTAID.X ;  /* 0x00000000001979c3 */ /* 0x000e620000002500 */
[----:B------:R-:W-:-:S05]  /*0e00*/  CS2R.32 R48, SR_CgaSize ;  /* 0x0000000000307805 */ /* 0x000fca0000008a00 */
[----:B------:R-:W-:-:S05]  /*0e10*/  IMAD R48, R48, -0xa0, RZ ;  /* 0xffffff6030307824 */ /* 0x000fca00078e02ff */
[----:B------:R-:W-:-:S14]  /*0e20*/  R2UR UR5, R48 ;  /* 0x00000000300572ca */ /* 0x000fdc00000e0000 */
[----:B------:R-:W2:Y:S01]  /*0e30*/  LDCU UR5, c[0x0][UR5+0x2b0] ;  /* 0x00005600050577ac */ /* 0x000ea20008000800 */
[----:B------:R-:W-:-:S05]  /*0e40*/  CS2R.32 R48, SR_CgaSize ;  /* 0x0000000000307805 */ /* 0x000fca0000008a00 */
[----:B------:R-:W-:-:S05]  /*0e50*/  IMAD R48, R48, -0xa0, RZ ;  /* 0xffffff6030307824 */ /* 0x000fca00078e02ff */
[----:B------:R-:W-:-:S14]  /*0e60*/  R2UR UR4, R48 ;  /* 0x00000000300472ca */ /* 0x000fdc00000e0000 */
[----:B------:R-:W3:Y:S01]  /*0e70*/  LDCU UR4, c[0x0][UR4+0x2b4] ;  /* 0x00005680040477ac */ /* 0x000ee20008000800 */
[----:B------:R-:W4:Y:S01]  /*0e80*/  S2UR UR26, SR_CTAID.Y ;  /* 0x00000000001a79c3 */ /* 0x000f220000002600 */
[----:B------:R-:W-:-:S05]  /*0e90*/  CS2R.32 R48, SR_CgaSize ;  /* 0x0000000000307805 */ /* 0x000fca0000008a00 */
[----:B------:R-:W-:-:S05]  /*0ea0*/  IMAD R48, R48, -0xa0, RZ ;  /* 0xffffff6030307824 */ /* 0x000fca00078e02ff */
[----:B------:R-:W-:-:S14]  /*0eb0*/  R2UR UR7, R48 ;  /* 0x00000000300772ca */ /* 0x000fdc00000e0000 */
[----:B------:R-:W3:Y:S01]  /*0ec0*/  LDCU UR7, c[0x0][UR7+0x2a0] ;  /* 0x00005400070777ac */ /* 0x000ee20008000800 */
[----:B------:R-:W-:-:S05]  /*0ed0*/  CS2R.32 R48, SR_CgaSize ;  /* 0x0000000000307805 */ /* 0x000fca0000008a00 */
[----:B------:R-:W-:-:S05]  /*0ee0*/  IMAD R48, R48, -0xa0, RZ ;  /* 0xffffff6030307824 */ /* 0x000fca00078e02ff */
[----:B------:R-:W-:-:S14]  /*0ef0*/  R2UR UR8, R48 ;  /* 0x00000000300872ca */ /* 0x000fdc00000e0000 */
[----:B------:R-:W3:Y:S01]  /*0f00*/  LDCU UR8, c[0x0][UR8+0x2a4] ;  /* 0x00005480080877ac */ /* 0x000ee20008000800 */
[----:B------:R-:W-:Y:S02]  /*0f10*/  ULOP3.LUT UR53, UR54, 0x1, URZ, 0xc0, !UPT ;  /* 0x0000000136357892 */ /* 0x000fe4000f8ec0ff */
[----:B------:R-:W-:Y:S02]  /*0f20*/  USHF.R.U32.HI UR24, URZ, 0x1, UR54 ;  /* 0x00000001ff187899 */ /* 0x000fe40008011636 */
[----:B------:R-:W-:Y:S02]  /*0f30*/  UISETP.GT.U32.AND UP1, UPT, UR53, 0xffff, UPT ;  /* 0x0000ffff3500788c */ /* 0x000fe4000bf24070 */
[----:B------:R-:W-:Y:S01]  /*0f40*/  USHF.L.U32 UR39, UR54, 0xa, URZ ;  /* 0x0000000a36277899 */ /* 0x000fe200080006ff */
[----:B-1----:R-:W-:Y:S01]  /*0f50*/  I2FP.F32.U32 R3, UR25 ;  /* 0x0000001900037c45 */ /* 0x002fe20008201000 */
[----:B------:R-:W1:Y:S04]  /*0f60*/  LDCU UR23, c[0x0][0xb24] ;  /* 0x00016480ff1777ac */ /* 0x000e680008000800 */
[----:B--2---:R-:W-:Y:S01]  /*0f70*/  FMUL R3, R3, UR5 ;  /* 0x0000000503037c20 */ /* 0x004fe20008400000 */
[----:B------:R-:W2:Y:S01]  /*0f80*/  LDCU UR42, c[0x0][0xb24] ;  /* 0x00016480ff2a77ac */ /* 0x000ea20008000800 */
[----:B----4-:R-:W-:Y:S01]  /*0f90*/  I2FP.F32.U32 R2, UR26 ;  /* 0x0000001a00027c45 */ /* 0x010fe20008201000 */
[----:B------:R-:W4:Y:S03]  /*0fa0*/  LDCU UR28, c[0x0][0xb30] ;  /* 0x00016600ff1c77ac */ /* 0x000f260008000800 */
[----:B------:R-:W1:Y:S01]  /*0fb0*/  F2I.U32.TRUNC.NTZ R3, R3 ;  /* 0x0000000300037305 */ /* 0x000e62000020f000 */
[----:B---3--:R-:W-:Y:S01]  /*0fc0*/  FMUL R2, R2, UR4 ;  /* 0x0000000402027c20 */ /* 0x008fe20008400000 */
[----:B------:R-:W-:-:S02]  /*0fd0*/  ULOP3.LUT UR4, UR54, 0x2, URZ, 0xc0, !UPT ;  /* 0x0000000236047892 */ /* 0x000fc4000f8ec0ff */
[----:B------:R-:W-:Y:S02]  /*0fe0*/  USHF.L.U32 UR38, UR54, 0xb, URZ ;  /* 0x0000000b36267899 */ /* 0x000fe400080006ff */
[----:B------:R-:W-:Y:S02]  /*0ff0*/  UISETP.GT.U32.AND UP0, UPT, UR4, 0xffff, UPT ;  /* 0x0000ffff0400788c */ /* 0x000fe4000bf04070 */
[----:B------:R-:W3:Y:S01]  /*1000*/  F2I.U32.TRUNC.NTZ R2, R2 ;  /* 0x0000000200027305 */ /* 0x000ee2000020f000 */
[----:B------:R-:W-:Y:S01]  /*1010*/  UMOV UR32, 0x5 ;  /* 0x0000000500207882 */ /* 0x000fe20000000000 */
[----:B------:R-:W-:Y:S02]  /*1020*/  USEL UR30, UR53, 0xffff, !UP1 ;  /* 0x0000ffff351e7887 */ /* 0x000fe4000c800000 */
[----:B------:R-:W-:Y:S01]  /*1030*/  USEL UR29, UR4, 0xffff, !UP0 ;  /* 0x0000ffff041d7887 */ /* 0x000fe2000c000000 */
[----:B-1----:R-:W-:Y:S02]  /*1040*/  R2UR UR5, R3 ;  /* 0x00000000030572ca */ /* 0x002fe400000e0000 */
[----:B---3--:R-:W-:-:S02]  /*1050*/  R2UR UR6, R2 ;  /* 0x00000000020672ca */ /* 0x008fc400000e0000 */
[----:B------:R-:W-:-:S09]  /*1060*/  PRMT R2, RZ, 0x7610, R2 ;  /* 0x00007610ff027816 */ /* 0x000fd20000000002 */
[----:B------:R-:W-:-:S04]  /*1070*/  UIADD3 UR5, UPT, UPT, -UR5, URZ, URZ ;  /* 0x000000ff05057290 */ /* 0x000fc8000fffe1ff */
[----:B------:R-:W-:Y:S02]  /*1080*/  UIMAD UR5, UR7, UR5, UR25 ;  /* 0x00000005070572a4 */ /* 0x000fe4000f8e0219 */
[----:B------:R-:W-:-:S04]  /*1090*/  UIADD3 UR4, UPT, UPT, -UR6, URZ, URZ ;  /* 0x000000ff06047290 */ /* 0x000fc8000fffe1ff */
[----:B------:R-:W-:Y:S01]  /*10a0*/  IMAD.U32 R48, RZ, RZ, UR5 ;  /* 0x00000005ff307e24 */ /* 0x000fe2000f8e00ff */
[----:B------:R-:W-:-:S06]  /*10b0*/  UIMAD UR4, UR8, UR4, UR26 ;  /* 0x00000004080472a4 */ /* 0x000fcc000f8e021a */
[----:B------:R-:W-:Y:S01]  /*10c0*/  IMAD.U32 R47, RZ, RZ, UR4 ;  /* 0x00000004ff2f7e24 */ /* 0x000fe2000f8e00ff */
[----:B--2-4-:R-:W-:Y:S06]  /*10d0*/  BRA.U UP4, `(.L_x_17) ;  /* 0x0000000104447547 */ /* 0x014fec000b800000 */
[----:B------:R-:W-:Y:S02]  /*10e0*/  R2UR UR4, R47 ;  /* 0x000000002f0472ca */ /* 0x000fe400000e0000 */
[----:B------:R-:W-:-:S11]  /*10f0*/  R2UR UR6, R48 ;  /* 0x00000000300672ca */ /* 0x000fd600000e0000 */
[----:B------:R-:W-:Y:S02]  /*1100*/  UISETP.NE.AND UP0, UPT, UR4, URZ, UPT ;  /* 0x000000ff0400728c */ /* 0x000fe4000bf05270 */
[----:B------:R-:W-:Y:S02]  /*1110*/  UISETP.NE.AND UP1, UPT, UR4, 0x1, UPT ;  /* 0x000000010400788c */ /* 0x000fe4000bf25270 */
[----:B------:R-:W-:Y:S02]  /*1120*/  UISETP.NE.AND UP2, UPT, UR6, URZ, UP0 ;  /* 0x000000ff0600728c */ /* 0x000fe40008745270 */
[----:B------:R-:W-:Y:S02]  /*1130*/  USEL UR4, URZ, 0x2, UP0 ;  /* 0x00000002ff047887 */ /* 0x000fe40008000000 */
[----:B------:R-:W-:Y:S02]  /*1140*/  USEL UR8, URZ, 0x1, UP2 ;  /* 0x00000001ff087887 */ /* 0x000fe40009000000 */
[----:B------:R-:W-:-:S02]  /*1150*/  UISETP.NE.AND UP2, UPT, UR6, URZ, UPT ;  /* 0x000000ff0600728c */ /* 0x000fc4000bf45270 */
[----:B------:R-:W-:Y:S02]  /*1160*/  USEL UR5, URZ, 0x4, UP1 ;  /* 0x00000004ff057887 */ /* 0x000fe40008800000 */
[----:B------:R-:W-:Y:S02]  /*1170*/  UISETP.NE.AND UP0, UPT, UR6, 0x1, UPT ;  /* 0x000000010600788c */ /* 0x000fe4000bf05270 */
[----:B------:R-:W-:Y:S02]  /*1180*/  USEL UR6, URZ, 0x8, UP1 ;  /* 0x00000008ff067887 */ /* 0x000fe40008800000 */
[----:B------:R-:W-:Y:S02]  /*1190*/  USEL UR7, UR5, 0x4, UP2 ;  /* 0x0000000405077887 */ /* 0x000fe40009000000 */
[----:B------:R-:W-:Y:S02]  /*11a0*/  USEL UR4, UR4, 0x2, UP0 ;  /* 0x0000000204047887 */ /* 0x000fe40008000000 */
[----:B------:R-:W-:-:S02]  /*11b0*/  USEL UR5, UR6, 0x8, UP0 ;  /* 0x0000000806057887 */ /* 0x000fc40008000000 */
[----:B------:R-:W-:-:S04]  /*11c0*/  UIADD3 UR4, UPT, UPT, UR4, UR7, UR8 ;  /* 0x0000000704047290 */ /* 0x000fc8000fffe008 */
[----:B------:R-:W-:-:S06]  /*11d0*/  UIADD3 UR4, UPT, UPT, UR4, UR5, URZ ;  /* 0x0000000504047290 */ /* 0x000fcc000fffe0ff */
[----:B------:R-:W-:-:S07]  /*11e0*/  IMAD.U32 R2, RZ, RZ, UR4 ;  /* 0x00000004ff027e24 */ /* 0x000fce000f8e00ff */
.L_x_17:
[----:B------:R-:W1:Y:S01]  /*11f0*/  S2UR UR36, SR_CTAID.Z ;  /* 0x00000000002479c3 */ /* 0x000e620000002700 */
[----:B------:R-:W-:Y:S01]  /*1200*/  UISETP.GE.AND UP0, UPT, UR23, 0x1, UPT ;  /* 0x000000011700788c */ /* 0x000fe2000bf06270 */
[----:B------:R-:W-:-:S08]  /*1210*/  UMOV UR31, 0x3 ;  /* 0x00000003001f7882 */ /* 0x000fd00000000000 */
[----:B------:R-:W-:Y:S05]  /*1220*/  BRA.U !UP0, `(.L_x_18) ;  /* 0x0000000108d47547 */ /* 0x000fea000b800000 */
[----:B------:R-:W2:Y:S01]  /*1230*/  LDCU.128 UR12, c[0x0][0xb10] ;  /* 0x00016200ff0c77ac */ /* 0x000ea20008000c00 */
[----:B------:R-:W3:Y:S01]  /*1240*/  LDCU UR6, c[0x0][0x370] ;  /* 0x00006e00ff0677ac */ /* 0x000ee20008000800 */
[----:B------:R-:W4:Y:S01]  /*1250*/  LDCU UR5, c[0x0][0x374] ;  /* 0x00006e80ff0577ac */ /* 0x000f220008000800 */
[----:B------:R-:W1:Y:S01]  /*1260*/  LDCU UR27, c[0x0][0xb0c] ;  /* 0x00016180ff1b77ac */ /* 0x000e620008000800 */
[----:B------:R-:W1:Y:S01]  /*1270*/  LDCU UR4, c[0x0][0xb20] ;  /* 0x00016400ff0477ac */ /* 0x000e620008000800 */
[----:B------:R-:W1:Y:S01]  /*1280*/  LDCU.64 UR8, c[0x0][0xb28] ;  /* 0x00016500ff0877ac */ /* 0x000e620008000a00 */
[----:B--2---:R-:W-:Y:S02]  /*1290*/  UISETP.NE.AND UP0, UPT, UR14, 0x1, UPT ;  /* 0x000000010e00788c */ /* 0x004fe4000bf05270 */
[----:B----4-:R-:W-:Y:S02]  /*12a0*/  UIMAD.WIDE.U32 UR10, UR5, UR15, URZ ;  /* 0x0000000f050a72a5 */ /* 0x010fe4000f8e00ff */
[----:B---3--:R-:W-:-:S02]  /*12b0*/  UIMAD.WIDE.U32 UR18, UR6, UR12, URZ ;  /* 0x0000000c061272a5 */ /* 0x008fc4000f8e00ff */
[----:B-1----:R-:W-:Y:S02]  /*12c0*/  UISETP.NE.AND UP1, UPT, UR27, 0x1, UPT ;  /* 0x000000011b00788c */ /* 0x002fe4000bf25270 */
[----:B------:R-:W-:Y:S01]  /*12d0*/  UISETP.NE.AND UP2, UPT, UR23, 0x1, UPT ;  /* 0x000000011700788c */ /* 0x000fe2000bf45270 */
[----:B------:R-:W-:Y:S02]  /*12e0*/  UMOV UR10, UR11 ;  /* 0x0000000b000a7c82 */ /* 0x000fe40008000000 */
[----:B------:R-:W-:Y:S01]  /*12f0*/  UMOV UR18, UR19 ;  /* 0x0000001300127c82 */ /* 0x000fe20008000000 */
[----:B------:R-:W-:Y:S02]  /*1300*/  @UP0 USHF.R.U32.HI UR5, URZ, UR4, UR10 ;  /* 0x00000004ff050299 */ /* 0x000fe4000801160a */
[----:B------:R-:W-:Y:S02]  /*1310*/  UIMAD.WIDE.U32 UR20, UR26, UR15, URZ ;  /* 0x0000000f1a1472a5 */ /* 0x000fe4000f8e00ff */
[----:B------:R-:W-:-:S02]  /*1320*/  UIMAD.WIDE.U32 UR10, UR5, UR8, URZ ;  /* 0x00000008050a72a5 */ /* 0x000fc4000f8e00ff */
[----:B------:R-:W-:Y:S02]  /*1330*/  @UP1 USHF.R.U32.HI UR6, URZ, UR13, UR18 ;  /* 0x0000000dff061299 */ /* 0x000fe40008011612 */
[----:B------:R-:W-:Y:S02]  /*1340*/  UIMAD.WIDE.U32 UR16, UR25, UR12, URZ ;  /* 0x0000000c191072a5 */ /* 0x000fe4000f8e00ff */
[----:B------:R-:W-:Y:S01]  /*1350*/  UIMAD.WIDE.U32 UR18, UR6, UR8, URZ ;  /* 0x00000008061272a5 */ /* 0x000fe2000f8e00ff */
[----:B------:R-:W-:Y:S01]  /*1360*/  UMOV UR20, UR21 ;  /* 0x0000001500147c82 */ /* 0x000fe20008000000 */
[----:B------:R-:W-:Y:S01]  /*1370*/  UMOV UR10, UR11 ;  /* 0x0000000b000a7c82 */ /* 0x000fe20008000000 */
[----:B------:R-:W-:Y:S02]  /*1380*/  USHF.R.U32.HI UR20, URZ, UR4, UR20 ;  /* 0x00000004ff147299 */ /* 0x000fe40008011614 */
[----:B------:R-:W-:Y:S02]  /*1390*/  @UP2 USHF.R.U32.HI UR5, URZ, UR9, UR10 ;  /* 0x00000009ff052299 */ /* 0x000fe4000801160a */
[----:B------:R-:W-:Y:S01]  /*13a0*/  UMOV UR7, UR19 ;  /* 0x0000001300077c82 */ /* 0x000fe20008000000 */
[----:B------:R-:W-:Y:S01]  /*13b0*/  UMOV UR16, UR17 ;  /* 0x0000001100107c82 */ /* 0x000fe20008000000 */
[----:B------:R-:W-:-:S02]  /*13c0*/  @UP2 USHF.R.U32.HI UR6, URZ, UR9, UR7 ;  /* 0x00000009ff062299 */ /* 0x000fc40008011607 */
[----:B------:R-:W-:Y:S02]  /*13d0*/  USHF.R.U32.HI UR13, URZ, UR13, UR16 ;  /* 0x0000000dff0d7299 */ /* 0x000fe40008011610 */
[----:B------:R-:W-:Y:S02]  /*13e0*/  USEL UR4, UR26, UR20, !UP0 ;  /* 0x000000141a047287 */ /* 0x000fe4000c000000 */
[----:B------:R-:W-:Y:S02]  /*13f0*/  UIMAD UR7, UR5, UR23, URZ ;  /* 0x00000017050772a4 */ /* 0x000fe4000f8e02ff */
[----:B------:R-:W-:Y:S02]  /*1400*/  USEL UR5, UR25, UR13, !UP1 ;  /* 0x0000000d19057287 */ /* 0x000fe4000c800000 */
[----:B------:R-:W-:Y:S02]  /*1410*/  UIMAD UR12, UR6, UR23, URZ ;  /* 0x00000017060c72a4 */ /* 0x000fe4000f8e02ff */
[----:B------:R-:W-:-:S02]  /*1420*/  UISETP.GE.AND UP0, UPT, UR4, UR7, UPT ;  /* 0x000000070400728c */ /* 0x000fc4000bf06270 */
[----:B------:R-:W-:Y:S02]  /*1430*/  UIMAD.WIDE.U32 UR10, UR4, UR8, URZ ;  /* 0x00000008040a72a5 */ /* 0x000fe4000f8e00ff */
[----:B------:R-:W-:Y:S02]  /*1440*/  UISETP.GE.OR UP0, UPT, UR5, UR12, UP0 ;  /* 0x0000000c0500728c */ /* 0x000fe40008706670 */
[----:B------:R-:W-:Y:S02]  /*1450*/  UIMAD.WIDE.U32 UR12, UR5, UR8, URZ ;  /* 0x00000008050c72a5 */ /* 0x000fe4000f8e00ff */
[----:B------:R-:W-:Y:S01]  /*1460*/  UIADD3 UR10, UPT, UPT, -UR4, URZ, URZ ;  /* 0x000000ff040a7290 */ /* 0x000fe2000fffe1ff */
[----:B------:R-:W-:Y:S01]  /*1470*/  UMOV UR8, UR11 ;  /* 0x0000000b00087c82 */ /* 0x000fe20008000000 */
[----:B------:R-:W-:Y:S02]  /*1480*/  UIADD3 UR11, UPT, UPT, -UR5, URZ, URZ ;  /* 0x000000ff050b7290 */ /* 0x000fe4000fffe1ff */
[----:B------:R-:W-:-:S03]  /*1490*/  USHF.R.U32.HI UR8, URZ, UR9, UR8 ;  /* 0x00000009ff087299 */ /* 0x000fc60008011608 */
[----:B------:R-:W-:Y:S01]  /*14a0*/  @!UP0 UMOV UR7, UR13 ;  /* 0x0000000d00078c82 */ /* 0x000fe20008000000 */
[----:B------:R-:W-:Y:S02]  /*14b0*/  UIMAD UR26, UR14, UR10, UR26 ;  /* 0x0000000a0e1a72a4 */ /* 0x000fe4000f8e021a */
[----:B------:R-:W-:Y:S02]  /*14c0*/  USEL UR8, UR4, UR8, !UP2 ;  /* 0x0000000804087287 */ /* 0x000fe4000d000000 */
[----:B------:R-:W-:Y:S02]  /*14d0*/  @!UP0 USHF.R.U32.HI UR7, URZ, UR9, UR7 ;  /* 0x00000009ff078299 */ /* 0x000fe40008011607 */
[----:B------:R-:W-:Y:S02]  /*14e0*/  UIADD3 UR9, UPT, UPT, -UR8, URZ, URZ ;  /* 0x000000ff08097290 */ /* 0x000fe4000fffe1ff */
[----:B------:R-:W-:Y:S02]  /*14f0*/  @!UP0 USEL UR7, UR5, UR7, !UP2 ;  /* 0x0000000705078287 */ /* 0x000fe4000d000000 */
[----:B------:R-:W-:-:S02]  /*1500*/  UIMAD UR9, UR23, UR9, UR4 ;  /* 0x00000009170972a4 */ /* 0x000fc4000f8e0204 */
[----:B------:R-:W-:Y:S02]  /*1510*/  @!UP0 UIADD3 UR8, UPT, UPT, UR8, -UR7, URZ ;  /* 0x8000000708088290 */ /* 0x000fe4000fffe0ff */
[----:B------:R-:W-:Y:S02]  /*1520*/  @!UP0 UIMAD UR6, UR9, UR6, UR7 ;  /* 0x00000006090682a4 */ /* 0x000fe4000f8e0207 */
[----:B------:R-:W-:Y:S02]  /*1530*/  @!UP0 UIMAD UR4, UR8, UR23, UR5 ;  /* 0x00000017080482a4 */ /* 0x000fe4000f8e0205 */
[----:B------:R-:W-:Y:S02]  /*1540*/  UIMAD UR25, UR27, UR11, UR25 ;  /* 0x0000000b1b1972a4 */ /* 0x000fe4000f8e0219 */
[----:B------:R-:W-:Y:S01]  /*1550*/  UIMAD UR26, UR4, UR14, UR26 ;  /* 0x0000000e041a72a4 */ /* 0x000fe2000f8e021a */
[----:B------:R-:W-:Y:S02]  /*1560*/  @!UP0 UMOV UR5, UR6 ;  /* 0x0000000600058c82 */ /* 0x000fe40008000000 */
[----:B------:R-:W-:-:S12]  /*1570*/  UIMAD UR25, UR5, UR27, UR25 ;  /* 0x0000001b051972a4 */ /* 0x000fd8000f8e0219 */
.L_x_18:
[----:B------:R-:W-:Y:S02]  /*1580*/  UISETP.NE.AND UP1, UPT, UR28, 0x1, UPT ;  /* 0x000000011c00788c */ /* 0x000fe4000bf25270 */
[----:B------:R-:W-:Y:S02]  /*1590*/  ULOP3.LUT UR30, UR30, 0xffff, URZ, 0xc0, !UPT ;  /* 0x0000ffff1e1e7892 */ /* 0x000fe4000f8ec0ff */
[----:B------:R-:W-:Y:S02]  /*15a0*/  ULOP3.LUT UR29, UR29, 0xffff, URZ, 0xc0, !UPT ;  /* 0x0000ffff1d1d7892 */ /* 0x000fe4000f8ec0ff */
[----:B------:R-:W-:Y:S02]  /*15b0*/  UISETP.NE.AND UP0, UPT, UR22, 0x2, UPT ;  /* 0x000000021600788c */ /* 0x000fe4000bf05270 */
[----:B------:R-:W-:Y:S02]  /*15c0*/  ULOP3.LUT UR39, UR39, 0x800, URZ, 0xc0, !UPT ;  /* 0x0000080027277892 */ /* 0x000fe4000f8ec0ff */
[----:B------:R-:W-:-:S02]  /*15d0*/  ULOP3.LUT UR38, UR38, 0x800, URZ, 0xc0, !UPT ;  /* 0x0000080026267892 */ /* 0x000fc4000f8ec0ff */
[----:B------:R-:W-:Y:S02]  /*15e0*/  USHF.L.U32 UR30, UR32, UR30, URZ ;  /* 0x0000001e201e7299 */ /* 0x000fe400080006ff */
[----:B------:R-:W-:Y:S01]  /*15f0*/  USHF.L.U32 UR29, UR31, UR29, URZ ;  /* 0x0000001d1f1d7299 */ /* 0x000fe200080006ff */
[----:B------:R-:W-:Y:S11]  /*1600*/  BRA.U UP1, `(.L_x_19) ;  /* 0x0000000101447547 */ /* 0x000ff6000b800000 */
[----:B------:R-:W2:Y:S01]  /*1610*/  LDCU.128 UR8, c[0x0][0xb10] ;  /* 0x00016200ff0877ac */ /* 0x000ea20008000c00 */
[----:B------:R-:W3:Y:S01]  /*1620*/  LDCU UR12, c[0x0][0xb0c] ;  /* 0x00016180ff0c77ac */ /* 0x000ee20008000800 */
[----:B------:R-:W4:Y:S01]  /*1630*/  LDCU UR13, c[0x0][0xb20] ;  /* 0x00016400ff0d77ac */ /* 0x000f220008000800 */
[----:B--2---:R-:W-:Y:S02]  /*1640*/  UIMAD.WIDE.U32 UR6, UR25, UR8, URZ ;  /* 0x00000008190672a5 */ /* 0x004fe4000f8e00ff */
[----:B------:R-:W-:Y:S02]  /*1650*/  UIMAD.WIDE.U32 UR4, UR26, UR11, URZ ;  /* 0x0000000b1a0472a5 */ /* 0x000fe4000f8e00ff */
[----:B---3--:R-:W-:Y:S02]  /*1660*/  UISETP.NE.AND UP2, UPT, UR12, 0x1, UPT ;  /* 0x000000010c00788c */ /* 0x008fe4000bf45270 */
[----:B------:R-:W-:Y:S01]  /*1670*/  UISETP.NE.AND UP1, UPT, UR10, 0x1, UPT ;  /* 0x000000010a00788c */ /* 0x000fe2000bf25270 */
[----:B------:R-:W-:-:S02]  /*1680*/  UMOV UR6, UR7 ;  /* 0x0000000700067c82 */ /* 0x000fc40008000000 */
[----:B------:R-:W-:Y:S01]  /*1690*/  UMOV UR4, UR5 ;  /* 0x0000000500047c82 */ /* 0x000fe20008000000 */
[----:B------:R-:W-:Y:S02]  /*16a0*/  USHF.R.U32.HI UR9, URZ, UR9, UR6 ;  /* 0x00000009ff097299 */ /* 0x000fe40008011606 */
[----:B----4-:R-:W-:Y:S02]  /*16b0*/  USHF.R.U32.HI UR4, URZ, UR13, UR4 ;  /* 0x0000000dff047299 */ /* 0x010fe40008011604 */
[----:B------:R-:W-:Y:S02]  /*16c0*/  USEL UR5, UR25, UR9, !UP2 ;  /* 0x0000000919057287 */ /* 0x000fe4000d000000 */
[----:B------:R-:W-:-:S04]  /*16d0*/  USEL UR4, UR26, UR4, !UP1 ;  /* 0x000000041a047287 */ /* 0x000fc8000c800000 */
[----:B------:R-:W-:Y:S02]  /*16e0*/  UIADD3 UR6, UPT, UPT, UR5, -UR4, URZ ;  /* 0x8000000405067290 */ /* 0x000fe4000fffe0ff */
[----:B------:R-:W-:Y:S02]  /*16f0*/  UIADD3 UR4, UPT, UPT, -UR5, UR4, URZ ;  /* 0x0000000405047290 */ /* 0x000fe4000fffe1ff */
[----:B------:R-:W-:Y:S02]  /*1700*/  UIMAD UR26, UR6, UR10, UR26 ;  /* 0x0000000a061a72a4 */ /* 0x000fe4000f8e021a */
[----:B------:R-:W-:-:S12]  /*1710*/  UIMAD UR25, UR4, UR12, UR25 ;  /* 0x0000000c041972a4 */ /* 0x000fd8000f8e0219 */
.L_x_19:
[----:B------:R-:W-:Y:S05]  /*1720*/  BRA.U !UP5, `(.L_x_20) ;  /* 0x000000010d0c7547 */ /* 0x000fea000b800000 */
[----:B------:R-:W-:Y:S01]  /*1730*/  UCGABAR_WAIT ;  /* 0x0000000000007dc7 */ /* 0x000fe20008000000 */
[----:B------:R-:W-:Y:S01]  /*1740*/  CCTL.IVALL ;  /* 0x00000000ff00798f */ /* 0x000fe20002000000 */
[----:B------:R-:W-:Y:S05]  /*1750*/  BRA `(.L_x_21) ;  /* 0x0000000000047947 */ /* 0x000fea0003800000 */
.L_x_20:
[----:B------:R-:W-:Y:S06]  /*1760*/  BAR.SYNC.DEFER_BLOCKING 0x0 ;  /* 0x0000000000007b1d */ /* 0x000fec0000010000 */
.L_x_21:
[----:B------:R-:W-:Y:S05]  /*1770*/  BRA.U UP0, `(.L_x_22) ;  /* 0x00000015006c7547 */ /* 0x000fea000b800000 */
[----:B------:R-:W2:Y:S01]  /*1780*/  LDCU UR6, c[0x0][0x38c] ;  /* 0x00007180ff0677ac */ /* 0x000ea20008000800 */
[----:B------:R-:W-:Y:S01]  /*1790*/  PLOP3.LUT P2, PT, PT, PT, UP3, 0x80, 0x8 ;  /* 0x000000000008781c */ /* 0x000fe20003f4f038 */
[----:B------:R-:W-:Y:S01]  /*17a0*/  IMAD.MOV.U32 R12, RZ, RZ, 0x1 ;  /* 0x00000001ff0c7424 */ /* 0x000fe200078e00ff */
[----:B------:R-:W-:Y:S01]  /*17b0*/  ISETP.EQ.OR P3, PT, R0, RZ, P4 ;  /* 0x000000ff0000720c */ /* 0x000fe20002762670 */
[----:B------:R-:W-:Y:S01]  /*17c0*/  UISETP.NE.AND UP1, UPT, UR22, URZ, UPT ;  /* 0x000000ff1600728c */ /* 0x000fe2000bf25270 */
[----:B------:R-:W-:Y:S02]  /*17d0*/  PLOP3.LUT P2, PT, P2, PT, PT, 0x8, 0x80 ;  /* 0x000000000080781c */ /* 0x000fe4000174e170 */
[----:B------:R-:W-:Y:S01]  /*17e0*/  CS2R R10, SRZ ;  /* 0x00000000000a7805 */ /* 0x000fe2000001ff00 */
[----:B------:R-:W-:Y:S01]  /*17f0*/  IMAD.MOV.U32 R9, RZ, RZ, RZ ;  /* 0x000000ffff097224 */ /* 0x000fe200078e00ff */
[----:B------:R-:W3:Y:S01]  /*1800*/  LDCU UR48, c[0x0][0x370] ;  /* 0x00006e00ff3077ac */ /* 0x000ee20008000800 */
[----:B------:R-:W-:Y:S01]  /*1810*/  IMAD.MOV.U32 R8, RZ, RZ, 0x1 ;  /* 0x00000001ff087424 */ /* 0x000fe200078e00ff */
[----:B------:R-:W4:Y:S01]  /*1820*/  LDCU.64 UR44, c[0x0][0x348] ;  /* 0x00006900ff2c77ac */ /* 0x000f220008000a00 */
[----:B------:R-:W1:Y:S01]  /*1830*/  LDCU UR47, c[0x0][0x374] ;  /* 0x00006e80ff2f77ac */ /* 0x000e620008000800 */
[----:B--2---:R-:W-:-:S02]  /*1840*/  UIADD3 UR5, UPT, UPT, UR6, 0x7f, URZ ;  /* 0x0000007f06057890 */ /* 0x004fc4000fffe0ff */
[----:B------:R-:W-:Y:S02]  /*1850*/  UIADD3 UR55, UPT, UPT, UR6, 0xfe, URZ ;  /* 0x000000fe06377890 */ /* 0x000fe4000fffe0ff */
[----:B------:R-:W-:Y:S02]  /*1860*/  USHF.R.S32.HI UR4, URZ, 0x1f, UR5 ;  /* 0x0000001fff047899 */ /* 0x000fe40008011405 */
[----:B------:R-:W-:Y:S02]  /*1870*/  USEL UR37, UR37, 0x2, UP1 ;  /* 0x0000000225257887 */ /* 0x000fe40008800000 */
[----:B------:R-:W-:Y:S02]  /*1880*/  ULEA.HI UR4, UR4, UR5, URZ, 0x7 ;  /* 0x0000000504047291 */ /* 0x000fe4000f8f38ff */
[----:B------:R-:W-:Y:S02]  /*1890*/  USHF.L.U32 UR5, UR24, 0x5, URZ ;  /* 0x0000000518057899 */ /* 0x000fe400080006ff */
[----:B------:R-:W-:-:S02]  /*18a0*/  USHF.R.S32.HI UR50, URZ, 0x7, UR4 ;  /* 0x00000007ff327899 */ /* 0x000fc40008011404 */
[----:B------:R-:W-:Y:S02]  /*18b0*/  UIADD3 UR4, UPT, UPT, UR6, -0x1, URZ ;  /* 0xffffffff06047890 */ /* 0x000fe4000fffe0ff */
[----:B------:R-:W-:Y:S02]  /*18c0*/  UISETP.LT.U32.AND UP0, UPT, UR50, 0x4, UPT ;  /* 0x000000043200788c */ /* 0x000fe4000bf01070 */
[----:B------:R-:W-:Y:S02]  /*18d0*/  UISETP.GE.U32.AND UP2, UPT, UR4, -0xff, UPT ;  /* 0xffffff010400788c */ /* 0x000fe4000bf46070 */
[----:B------:R-:W-:Y:S02]  /*18e0*/  USEL UR49, UR50, 0x4, UP0 ;  /* 0x0000000432317887 */ /* 0x000fe40008000000 */
[----:B------:R-:W-:Y:S02]  /*18f0*/  ULOP3.LUT UR51, UR5, 0x20, URZ, 0xe2, !UPT ;  /* 0x0000002005337892 */ /* 0x000fe4000f8ee2ff */
[----:B------:R-:W-:-:S02]  /*1900*/  UIADD3 UR31, UPT, UPT, UR49, -0x1, URZ ;  /* 0xffffffff311f7890 */ /* 0x000fc4000fffe0ff */
[----:B------:R-:W-:Y:S01]  /*1910*/  UIADD3 UR52, UPT, UPT, UR50, -UR49, URZ ;  /* 0x8000003132347290 */ /* 0x000fe2000fffe0ff */
[----:B------:R-:W-:Y:S02]  /*1920*/  UMOV UR22, URZ ;  /* 0x000000ff00167c82 */ /* 0x000fe40008000000 */
[----:B------:R-:W-:-:S04]  /*1930*/  @UP2 UIADD3 UR31, UPT, UPT, UR49, URZ, URZ ;  /* 0x000000ff311f2290 */ /* 0x000fc8000fffe0ff */
[----:B-1-34-:R-:W-:-:S12]  /*1940*/  UIADD3 UR31, UPT, UPT, UR31, 0x1, URZ ;  /* 0x000000011f1f7890 */ /* 0x01afd8000fffe0ff */
.L_x_46:
[----:B------:R-:W-:Y:S01]  /*1950*/  UISETP.NE.AND UP0, UPT, UR54, URZ, UPT ;  /* 0x000000ff3600728c */ /* 0x000fe2000bf05270 */
[----:B------:R-:W1:Y:S08]  /*1960*/  S2UR UR54, SR_CgaCtaId ;  /* 0x00000000003679c3 */ /* 0x000e700000008800 */
[----:B---3--:R-:W-:Y:S05]  /*1970*/  BRA.U UP0, `(.L_x_23) ;  /* 0x0000000100347547 */ /* 0x008fea000b800000 */
[----:B------:R-:W2:Y:S01]  /*1980*/  S2R R0, SR_CgaCtaId ;  /* 0x0000000000007919 */ /* 0x000ea20000008800 */
[----:B------:R-:W-:-:S04]  /*1990*/  MOV R2, 0x400 ;  /* 0x0000040000027802 */ /* 0x000fc80000000f00 */
[----:B--2---:R-:W-:Y:S02]  /*19a0*/  LEA R0, R0, R2, 0x18 ;  /* 0x0000000200007211 */ /* 0x004fe400078ec0ff */
[----:B------:R-:W-:-:S03]  /*19b0*/  SHF.L.U32 R2, R8, 0x1f, RZ ;  /* 0x0000001f08027819 */ /* 0x000fc600000006ff */
[----:B------:R-:W-:-:S04]  /*19c0*/  IMAD R0, R9, 0x8, R0 ;  /* 0x0000000809007824 */ /* 0x000fc800078e0200 */
[----:B------:R-:W2:Y:S02]  /*19d0*/  SYNCS.PHASECHK.TRANS64.TRYWAIT P0, [R0+URZ+0xf0], R2 ;  /* 0x0000f002000075a7 */ /* 0x000ea400080011ff */
[----:B--2---:R-:W-:Y:S05]  /*19e0*/  @!P0 BRA `(.L_x_24) ;  /* 0x00000060002c8947 */ /* 0x004fea0003800000 */
.L_x_126:
[----:B------:R-:W-:Y:S01]  /*19f0*/  VIADD R9, R9, 0x1 ;  /* 0x0000000109097836 */ /* 0x000fe20000000000 */
[----:B------:R2:W-:Y:S04]  /*1a00*/  SYNCS.ARRIVE.TRANS64.A1T0 RZ, [R0+URZ+0xe0], RZ ;  /* 0x0000e0ff00ff79a7 */ /* 0x0005e800081000ff */
[----:B------:R-:W-:-:S04]  /*1a10*/  ISETP.NE.AND P0, PT, R9, 0x2, PT ;  /* 0x000000020900780c */ /* 0x000fc80003f05270 */
[----:B------:R-:W-:Y:S02]  /*1a20*/  SEL R9, R9, RZ, P0 ;  /* 0x000000ff09097207 */ /* 0x000fe40000000000 */
[----:B--2---:R-:W-:-:S04]  /*1a30*/  SEL R0, RZ, 0x1, P0 ;  /* 0x00000001ff007807 */ /* 0x004fc80000000000 */
[----:B------:R-:W-:-:S07]  /*1a40*/  LOP3.LUT R8, R8, R0, RZ, 0x3c, !PT ;  /* 0x0000000008087212 */ /* 0x000fce00078e3cff */
.L_x_23:
[----:B------:R-:W-:Y:S01]  /*1a50*/  UMOV UR21, 0x400 ;  /* 0x0000040000157882 */ /* 0x000fe20000000000 */
[----:B------:R-:W-:Y:S01]  /*1a60*/  SHF.L.U32 R0, R12, 0x1f, RZ ;  /* 0x0000001f0c007819 */ /* 0x000fe200000006ff */
[----:B-1----:R-:W-:Y:S02]  /*1a70*/  ULEA UR21, UR54, UR21, 0x18 ;  /* 0x0000001536157291 */ /* 0x002fe4000f8ec0ff */
[----:B------:R-:W-:Y:S02]  /*1a80*/  UISETP.GE.U32.AND UP0, UPT, UR55, 0xff, UPT ;  /* 0x000000ff3700788c */ /* 0x000fe4000bf06070 */
[----:B------:R-:W-:Y:S02]  /*1a90*/  ULEA UR4, UR22, UR21, 0x3 ;  /* 0x0000001516047291 */ /* 0x000fe4000f8e18ff */
[----:B------:R-:W-:Y:S02]  /*1aa0*/  ULEA UR19, UR26, UR53, 0x1 ;  /* 0x000000351a137291 */ /* 0x000fe4000f8e08ff */
[----:B------:R-:W-:-:S02]  /*1ab0*/  ULEA UR35, UR25, UR51, 0x6 ;  /* 0x0000003319237291 */ /* 0x000fc4000f8e30ff */
[----:B------:R-:W-:Y:S01]  /*1ac0*/  USHF.L.U32 UR19, UR19, 0x5, URZ ;  /* 0x0000000513137899 */ /* 0x000fe200080006ff */
[----:B------:R-:W-:Y:S02]  /*1ad0*/  UMOV UR7, URZ ;  /* 0x000000ff00077c82 */ /* 0x000fe40008000000 */
[----:B------:R1:W2:Y:S01]  /*1ae0*/  SYNCS.PHASECHK.TRANS64.TRYWAIT P1, [UR4+0x20], R0 ;  /* 0x00002000ff0075a7 */ /* 0x0002a20008021104 */
[----:B------:R-:W-:Y:S08]  /*1af0*/  BRA.U !UP0, `(.L_x_25) ;  /* 0x0000000508107547 */ /* 0x000ff0000b800000 */
[----:B------:R-:W-:Y:S01]  /*1b00*/  UMOV UR13, URZ ;  /* 0x000000ff000d7c82 */ /* 0x000fe20008000000 */
[----:B------:R-:W-:-:S05]  /*1b10*/  UMOV UR6, UR22 ;  /* 0x0000001600067c82 */ /* 0x000fca0008000000 */
.L_x_33:
[----:B------:R-:W-:Y:S01]  /*1b20*/  ULEA UR33, UR6, UR21, 0x3 ;  /* 0x0000001506217291 */ /* 0x000fe2000f8e18ff */
[----:B--2---:R-:W-:Y:S01]  /*1b30*/  @!P4 MOV R2, 0x8000 ;  /* 0x000080000002c802 */ /* 0x004fe20000000f00 */
[----:B--23--:R-:W-:Y:S10]  /*1b40*/  @P1 BRA `(.L_x_26) ;  /* 0x00000000000c1947 */ /* 0x00cff40003800000 */
[----:B------:R-:W-:-:S04]  /*1b50*/  SHF.L.U32 R3, R12, 0x1f, RZ ;  /* 0x0000001f0c037819 */ /* 0x000fc800000006ff */
[----:B------:R-:W2:Y:S02]  /*1b60*/  SYNCS.PHASECHK.TRANS64.TRYWAIT P0, [UR33+0x20], R3 ;  /* 0x00002003ff0075a7 */ /* 0x000ea40008001121 */
[----:B--2---:R-:W-:Y:S05]  /*1b70*/  @!P0 BRA `(.L_x_27) ;  /* 0x0000005c00dc8947 */ /* 0x004fea0003800000 */
.L_x_26:
[----:B------:R2:W-:Y:S01]  /*1b80*/  @!P4 SYNCS.ARRIVE.TRANS64 RZ, [UR33], R2 ;  /* 0x00000002ffffc9a7 */ /* 0x0005e20008000021 */
[----:B------:R-:W-:-:S04]  /*1b90*/  ULOP3.LUT UR4, UR37, 0x2, URZ, 0xfc, !UPT ;  /* 0x0000000225047892 */ /* 0x000fc8000f8efcff */
[----:B------:R-:W-:-:S09]  /*1ba0*/  UISETP.NE.AND UP0, UPT, UR4, 0x2, UPT ;  /* 0x000000020400788c */ /* 0x000fd2000bf05270 */
[----:B------:R-:W-:Y:S05]  /*1bb0*/  BRA.U UP0, `(.L_x_28) ;  /* 0x0000000100047547 */ /* 0x000fea000b800000 */
[----:B------:R-:W-:Y:S05]  /*1bc0*/  BPT.TRAP 0x1 ;  /* 0x000000040000795c */ /* 0x000fea0000300000 */
.L_x_28:
[----:B------:R-:W-:Y:S04]  /*1bd0*/  BSSY.RECONVERGENT B0, `(.L_x_29) ;  /* 0x0000003000007945 */ /* 0x000fe80003800200 */
[----:B------:R-:W-:Y:S05]  /*1be0*/  @P3 BRA `(.L_x_30) ;  /* 0x0000000000043947 */ /* 0x000fea0003800000 */
[----:B------:R-:W-:Y:S05]  /*1bf0*/  BPT.TRAP 0x1 ;  /* 0x000000040000795c */ /* 0x000fea0000300000 */
.L_x_30:
[----:B------:R-:W-:Y:S05]  /*1c00*/  BSYNC.RECONVERGENT B0 ;  /* 0x0000000000007941 */ /* 0x000fea0003800200 */
.L_x_29:
[----:B------:R-:W-:Y:S01]  /*1c10*/  UIADD3 UR4, UPT, UPT, UR6, 0x1, URZ ;  /* 0x0000000106047890 */ /* 0x000fe2000fffe0ff */
[----:B------:R-:W-:Y:S01]  /*1c20*/  BSSY.RECONVERGENT B0, `(.L_x_31) ;  /* 0x000002c000007945 */ /* 0x000fe20003800200 */
[----:B------:R-:W-:Y:S02]  /*1c30*/  ELECT P0, URZ, PT ;  /* 0x0000000000ff782f */ /* 0x000fe40003800000 */
[----:B------:R-:W-:-:S04]  /*1c40*/  UISETP.NE.AND UP0, UPT, UR4, 0x4, UPT ;  /* 0x000000040400788c */ /* 0x000fc8000bf05270 */
[----:B------:R-:W-:Y:S02]  /*1c50*/  USEL UR5, URZ, 0x1, UP0 ;  /* 0x00000001ff057887 */ /* 0x000fe40008000000 */
[----:B------:R-:W-:-:S04]  /*1c60*/  USEL UR22, UR4, URZ, UP0 ;  /* 0x000000ff04167287 */ /* 0x000fc80008000000 */
[----:B------:R-:W-:Y:S01]  /*1c70*/  ULEA UR4, UR22, UR21, 0x3 ;  /* 0x0000001516047291 */ /* 0x000fe2000f8e18ff */
[----:B------:R-:W-:-:S04]  /*1c80*/  LOP3.LUT R12, R12, UR5, RZ, 0x3c, !PT ;  /* 0x000000050c0c7c12 */ /* 0x000fc8000f8e3cff */
[----:B-1----:R-:W-:-:S04]  /*1c90*/  SHF.L.U32 R0, R12, 0x1f, RZ ;  /* 0x0000001f0c007819 */ /* 0x002fc800000006ff */
[----:B------:R1:W3:Y:S01]  /*1ca0*/  SYNCS.PHASECHK.TRANS64.TRYWAIT P1, [UR4+0x20], R0 ;  /* 0x00002000ff0075a7 */ /* 0x0002e20008021104 */
[----:B------:R-:W-:Y:S05]  /*1cb0*/  @!P0 BRA `(.L_x_32) ;  /* 0x0000000000888947 */ /* 0x000fea0003800000 */
[----:B------:R-:W-:Y:S02]  /*1cc0*/  USHF.L.U32 UR7, UR6, 0xd, URZ ;  /* 0x0000000d06077899 */ /* 0x000fe400080006ff */
[----:B------:R-:W-:Y:S02]  /*1cd0*/  UIADD3 UR4, UP1, UPT, UR44, 0x80, URZ ;  /* 0x000000802c047890 */ /* 0x000fe4000ff3e0ff */
[----:B------:R-:W-:Y:S02]  /*1ce0*/  ULOP3.LUT UR24, UR7, UR39, URZ, 0xfc, !UPT ;  /* 0x0000002707187292 */ /* 0x000fe4000f8efcff */
[----:B------:R-:W-:Y:S02]  /*1cf0*/  ULOP3.LUT UR8, UR7, UR38, URZ, 0xfc, !UPT ;  /* 0x0000002607087292 */ /* 0x000fe4000f8efcff */
[----:B------:R-:W-:Y:S02]  /*1d00*/  ULEA UR24, UR24, UR21, 0x1 ;  /* 0x0000001518187291 */ /* 0x000fe4000f8e08ff */
[----:B------:R-:W-:-:S02]  /*1d10*/  USHF.L.U32 UR34, UR13, 0x7, URZ ;  /* 0x000000070d227899 */ /* 0x000fc400080006ff */
[----:B------:R-:W-:Y:S02]  /*1d20*/  UIADD3 UR14, UP0, UPT, UR44, 0x180, URZ ;  /* 0x000001802c0e7890 */ /* 0x000fe4000ff1e0ff */
[----:B------:R-:W-:Y:S02]  /*1d30*/  ULEA UR8, UR8, UR21, 0x1 ;  /* 0x0000001508087291 */ /* 0x000fe4000f8e08ff */
[----:B------:R-:W-:Y:S02]  /*1d40*/  UIADD3.X UR5, UPT, UPT, URZ, UR45, URZ, UP1, !UPT ;  /* 0x0000002dff057290 */ /* 0x000fe40008ffe4ff */
[----:B------:R-:W-:Y:S02]  /*1d50*/  UIADD3 UR32, UPT, UPT, UR24, 0x3400, URZ ;  /* 0x0000340018207890 */ /* 0x000fe4000fffe0ff */
[----:B------:R-:W-:Y:S02]  /*1d60*/  UPRMT UR7, URZ, 0x5410, UR30 ;  /* 0x00005410ff077896 */ /* 0x000fe4000800001e */
[----:B------:R-:W-:-:S02]  /*1d70*/  UIADD3 UR26, UPT, UPT, UR34, 0x40, URZ ;  /* 0x00000040221a7890 */ /* 0x000fc4000fffe0ff */
[----:B------:R-:W-:Y:S02]  /*1d80*/  UIADD3 UR24, UPT, UPT, UR24, 0x5400, URZ ;  /* 0x0000540018187890 */ /* 0x000fe4000fffe0ff */
[----:B------:R-:W-:Y:S02]  /*1d90*/  UIADD3.X UR15, UPT, UPT, URZ, UR45, URZ, UP0, !UPT ;  /* 0x0000002dff0f7290 */ /* 0x000fe400087fe4ff */
[----:B------:R-:W-:Y:S02]  /*1da0*/  UIADD3 UR16, UPT, UPT, UR8, 0x13400, URZ ;  /* 0x0001340008107890 */ /* 0x000fe4000fffe0ff */
[----:B------:R-:W-:Y:S02]  /*1db0*/  UPRMT UR23, URZ, 0x5410, UR29 ;  /* 0x00005410ff177896 */ /* 0x000fe4000800001d */
[----:B------:R-:W-:Y:S01]  /*1dc0*/  UIADD3 UR8, UPT, UPT, UR8, 0x15400, URZ ;  /* 0x0001540008087890 */ /* 0x000fe2000fffe0ff */
[----:B------:R-:W-:Y:S01]  /*1dd0*/  UMOV UR40, 0x0 ;  /* 0x0000000000287882 */ /* 0x000fe20000000000 */
[----:B------:R-:W-:Y:S01]  /*1de0*/  UMOV UR41, 0x10000000 ;  /* 0x1000000000297882 */ /* 0x000fe20000000000 */
[----:B------:R-:W-:Y:S01]  /*1df0*/  UMOV UR25, UR33 ;  /* 0x0000002100197c82 */ /* 0x000fe20008000000 */
[----:B------:R-:W-:Y:S01]  /*1e00*/  UMOV UR27, UR35 ;  /* 0x00000023001b7c82 */ /* 0x000fe20008000000 */
[----:B------:R-:W-:Y:S01]  /*1e10*/  UMOV UR28, UR36 ;  /* 0x00000024001c7c82 */ /* 0x000fe20008000000 */
[----:B------:R-:W-:Y:S01]  /*1e20*/  UMOV UR17, UR33 ;  /* 0x0000002100117c82 */ /* 0x000fe20008000000 */
[----:B------:R-:W-:Y:S01]  /*1e30*/  UMOV UR20, UR36 ;  /* 0x0000002400147c82 */ /* 0x000fe20008000000 */
[----:B------:R-:W-:Y:S01]  /*1e40*/  UMOV UR18, UR34 ;  /* 0x0000002200127c82 */ /* 0x000fe20008000000 */
[----:B------:R4:W-:Y:S01]  /*1e50*/  UTMALDG.3D.MULTICAST [UR32], [UR4], UR7, desc[UR40] ;  /* 0x00002820040073b4 */ /* 0x0009e20008011807 */
[----:B------:R-:W-:Y:S01]  /*1e60*/  UMOV UR9, UR33 ;  /* 0x0000002100097c82 */ /* 0x000fe20008000000 */
[----:B------:R-:W-:Y:S01]  /*1e70*/  UMOV UR11, UR19 ;  /* 0x00000013000b7c82 */ /* 0x000fe20008000000 */
[----:B------:R-:W-:Y:S01]  /*1e80*/  UMOV UR12, UR36 ;  /* 0x00000024000c7c82 */ /* 0x000fe20008000000 */
[----:B------:R-:W-:Y:S01]  /*1e90*/  UMOV UR10, UR26 ;  /* 0x0000001a000a7c82 */ /* 0x000fe20008000000 */
[----:B------:R4:W-:Y:S01]  /*1ea0*/  UTMALDG.3D.MULTICAST [UR24], [UR4], UR7, desc[UR40] ;  /* 0x00002818040073b4 */ /* 0x0009e20008011807 */
[----:B------:R4:W-:Y:S01]  /*1eb0*/  UTMALDG.3D.MULTICAST [UR16], [UR14], UR23, desc[UR40] ;  /* 0x000028100e0073b4 */ /* 0x0009e20008011817 */
[----:B------:R4:W-:Y:S02]  /*1ec0*/  UTMALDG.3D.MULTICAST [UR8], [UR14], UR23, desc[UR40] ;  /* 0x000028080e0073b4 */ /* 0x0009e40008011817 */
[----:B----4-:R-:W-:Y:S01]  /*1ed0*/  NOP ;  /* 0x0000000000007918 */ /* 0x010fe20000000000 */
.L_x_32:
[----:B------:R-:W-:Y:S05]  /*1ee0*/  BSYNC.RECONVERGENT B0 ;  /* 0x0000000000007941 */ /* 0x000fea0003800200 */
.L_x_31:
[----:B------:R-:W-:Y:S01]  /*1ef0*/  UIADD3 UR13, UPT, UPT, UR13, 0x1, URZ ;  /* 0x000000010d0d7890 */ /* 0x000fe2000fffe0ff */
[----:B------:R-:W-:Y:S01]  /*1f00*/  UMOV UR6, UR22 ;  /* 0x0000001600067c82 */ /* 0x000fe20008000000 */
[----:B------:R-:W-:Y:S02]  /*1f10*/  UMOV UR7, UR31 ;  /* 0x0000001f00077c82 */ /* 0x000fe40008000000 */
[----:B------:R-:W-:-:S09]  /*1f20*/  UISETP.NE.AND UP0, UPT, UR13, UR31, UPT ;  /* 0x0000001f0d00728c */ /* 0x000fd2000bf05270 */
[----:B------:R-:W-:Y:S05]  /*1f30*/  BRA.U UP0, `(.L_x_33) ;  /* 0xfffffff900f87547 */ /* 0x000fea000b83ffff */
.L_x_25:
[----:B------:R-:W-:Y:S01]  /*1f40*/  ULEA UR4, UR22, UR21, 0x3 ;  /* 0x0000001516047291 */ /* 0x000fe2000f8e18ff */
[----:B-1----:R-:W-:Y:S01]  /*1f50*/  SHF.L.U32 R0, R12, 0x1f, RZ ;  /* 0x0000001f0c007819 */ /* 0x002fe200000006ff */
[----:B------:R-:W-:Y:S01]  /*1f60*/  @!P2 SYNCS.ARRIVE.TRANS64.A1T0 RZ, [UR21+0x78], RZ ;  /* 0x000078ffffffa9a7 */ /* 0x000fe20008100015 */
[----:B------:R-:W-:-:S06]  /*1f70*/  UISETP.GT.AND UP0, UPT, UR50, UR49, UPT ;  /* 0x000000313200728c */ /* 0x000fcc000bf04270 */
[----:B--23--:R1:W2:Y:S03]  /*1f80*/  SYNCS.PHASECHK.TRANS64.TRYWAIT P1, [UR4+0x20], R0 ;  /* 0x00002000ff0075a7 */ /* 0x00c2a60008021104 */
[----:B------:R-:W-:Y:S05]  /*1f90*/  BRA.U !UP0, `(.L_x_34) ;  /* 0x00000005080c7547 */ /* 0x000fea000b800000 */
[----:B------:R-:W-:Y:S01]  /*1fa0*/  UIADD3 UR23, UPT, UPT, UR52, UR7, URZ ;  /* 0x0000000734177290 */ /* 0x000fe2000fffe0ff */
[----:B------:R-:W-:-:S11]  /*1fb0*/  UMOV UR6, UR22 ;  /* 0x0000001600067c82 */ /* 0x000fd60008000000 */
.L_x_42:
[----:B------:R-:W-:Y:S01]  /*1fc0*/  ULEA UR33, UR6, UR21, 0x3 ;  /* 0x0000001506217291 */ /* 0x000fe2000f8e18ff */
[----:B--2---:R-:W-:Y:S01]  /*1fd0*/  @!P4 MOV R2, 0x8000 ;  /* 0x000080000002c802 */ /* 0x004fe20000000f00 */
[----:B--23--:R-:W-:Y:S10]  /*1fe0*/  @P1 BRA `(.L_x_35) ;  /* 0x00000000000c1947 */ /* 0x00cff40003800000 */
[----:B------:R-:W-:-:S04]  /*1ff0*/  SHF.L.U32 R3, R12, 0x1f, RZ ;  /* 0x0000001f0c037819 */ /* 0x000fc800000006ff */
[----:B------:R-:W2:Y:S02]  /*2000*/  SYNCS.PHASECHK.TRANS64.TRYWAIT P0, [UR33+0x20], R3 ;  /* 0x00002003ff0075a7 */ /* 0x000ea40008001121 */
[----:B--2---:R-:W-:Y:S05]  /*2010*/  @!P0 BRA `(.L_x_36) ;  /* 0x0000005800cc8947 */ /* 0x004fea0003800000 */
.L_x_35:
[----:B------:R2:W-:Y:S01]  /*2020*/  @!P4 SYNCS.ARRIVE.TRANS64 RZ, [UR33], R2 ;  /* 0x00000002ffffc9a7 */ /* 0x0005e20008000021 */
[----:B------:R-:W-:-:S04]  /*2030*/  ULOP3.LUT UR4, UR37, 0x2, URZ, 0xfc, !UPT ;  /* 0x0000000225047892 */ /* 0x000fc8000f8efcff */
[----:B------:R-:W-:-:S09]  /*2040*/  UISETP.NE.AND UP0, UPT, UR4, 0x2, UPT ;  /* 0x000000020400788c */ /* 0x000fd2000bf05270 */
[----:B------:R-:W-:Y:S05]  /*2050*/  BRA.U UP0, `(.L_x_37) ;  /* 0x0000000100047547 */ /* 0x000fea000b800000 */
[----:B------:R-:W-:Y:S05]  /*2060*/  BPT.TRAP 0x1 ;  /* 0x000000040000795c */ /* 0x000fea0000300000 */
.L_x_37:
[----:B------:R-:W-:Y:S04]  /*2070*/  BSSY.RECONVERGENT B0, `(.L_x_38) ;  /* 0x0000003000007945 */ /* 0x000fe80003800200 */
[----:B------:R-:W-:Y:S05]  /*2080*/  @P3 BRA `(.L_x_39) ;  /* 0x0000000000043947 */ /* 0x000fea0003800000 */
[----:B------:R-:W-:Y:S05]  /*2090*/  BPT.TRAP 0x1 ;  /* 0x000000040000795c */ /* 0x000fea0000300000 */
.L_x_39:
[----:B------:R-:W-:Y:S05]  /*20a0*/  BSYNC.RECONVERGENT B0 ;  /* 0x0000000000007941 */ /* 0x000fea0003800200 */
.L_x_38:
        /* <DEDUP_REMOVED lines=33> */
[----:B------:R-:W-:Y:S01]  /*22c0*/  UTMALDG.3D.MULTICAST [UR32], [UR4], UR10, desc[UR40] ;  /* 0x00002820040073b4 */ /* 0x000fe2000801180a */
[----:B------:R-:W-:Y:S01]  /*22d0*/  UMOV UR17, UR33 ;  /* 0x0000002100117c82 */ /* 0x000fe20008000000 */
[----:B------:R-:W-:Y:S01]  /*22e0*/  UMOV UR20, UR36 ;  /* 0x0000002400147c82 */ /* 0x000fe20008000000 */
[----:B------:R-:W-:Y:S01]  /*22f0*/  UMOV UR18, UR34 ;  /* 0x0000002200127c82 */ /* 0x000fe20008000000 */
[----:B------:R-:W-:Y:S01]  /*2300*/  UMOV UR9, UR33 ;  /* 0x0000002100097c82 */ /* 0x000fe20008000000 */
[----:B------:R-:W-:Y:S01]  /*2310*/  UMOV UR11, UR19 ;  /* 0x00000013000b7c82 */ /* 0x000fe20008000000 */
[----:B------:R-:W-:Y:S01]  /*2320*/  UMOV UR12, UR36 ;  /* 0x00000024000c7c82 */ /* 0x000fe20008000000 */
[----:B------:R4:W-:Y:S01]  /*2330*/  UTMALDG.3D.MULTICAST [UR24], [UR4], UR10, desc[UR40] ;  /* 0x00002818040073b4 */ /* 0x0009e2000801180a */
[----:B------:R1:W-:Y:S01]  /*2340*/  UTMALDG.3D.MULTICAST [UR16], [UR14], UR13, desc[UR40] ;  /* 0x000028100e0073b4 */ /* 0x0003e2000801180d */
[----:B----4-:R-:W-:-:S02]  /*2350*/  UMOV UR10, UR26 ;  /* 0x0000001a000a7c82 */ /* 0x010fc40008000000 */
[----:B------:R1:W-:Y:S02]  /*2360*/  UTMALDG.3D.MULTICAST [UR8], [UR14], UR13, desc[UR40] ;  /* 0x000028080e0073b4 */ /* 0x0003e4000801180d */
[----:B-1----:R-:W-:Y:S01]  /*2370*/  NOP ;  /* 0x0000000000007918 */ /* 0x002fe20000000000 */
.L_x_41:
[----:B------:R-:W-:Y:S05]  /*2380*/  BSYNC.RECONVERGENT B0 ;  /* 0x0000000000007941 */ /* 0x000fea0003800200 */
.L_x_40:
[----:B------:R-:W-:Y:S01]  /*2390*/  UIADD3 UR7, UPT, UPT, UR7, 0x1, URZ ;  /* 0x0000000107077890 */ /* 0x000fe2000fffe0ff */
[----:B------:R-:W-:-:S03]  /*23a0*/  UMOV UR6, UR22 ;  /* 0x0000001600067c82 */ /* 0x000fc60008000000 */
[----:B------:R-:W-:-:S09]  /*23b0*/  UISETP.NE.AND UP0, UPT, UR7, UR23, UPT ;  /* 0x000000170700728c */ /* 0x000fd2000bf05270 */
[----:B------:R-:W-:Y:S05]  /*23c0*/  BRA.U UP0, `(.L_x_42) ;  /* 0xfffffff900fc7547 */ /* 0x000fea000b83ffff */
.L_x_34:
[C---:B------:R-:W-:Y:S01]  /*23d0*/  LEA R3, R11.reuse, UR21, 0x3 ;  /* 0x000000150b037c11 */ /* 0x040fe2000f8e18ff */
[----:B------:R-:W-:Y:S01]  /*23e0*/  NOP ;  /* 0x0000000000007918 */ /* 0x000fe20000000000 */
[----:B-1----:R-:W-:Y:S02]  /*23f0*/  SHF.L.U32 R0, R10, 0x1f, RZ ;  /* 0x0000001f0a007819 */ /* 0x002fe400000006ff */
[----:B------:R-:W-:Y:S02]  /*2400*/  LEA R4, R11, UR21, 0x4 ;  /* 0x000000150b047c11 */ /* 0x000fe4000f8e20ff */
[----:B------:R-:W1:Y:S02]  /*2410*/  SYNCS.PHASECHK.TRANS64.TRYWAIT P0, [R3+URZ+0x80], R0 ;  /* 0x00008000030075a7 */ /* 0x000e6400080011ff */
[----:B-1----:R-:W-:Y:S05]  /*2420*/  @!P0 BRA `(.L_x_43) ;  /* 0x0000005400e08947 */ /* 0x002fea0003800000 */
.L_x_129:
[----:B------:R-:W4:Y:S01]  /*2430*/  LDS.128 R4, [R4+0x110] ;  /* 0x0001100004047984 */ /* 0x000f220000000c00 */
[----:B------:R-:W-:Y:S01]  /*2440*/  UISETP.GE.AND UP0, UPT, UR42, 0x1, UPT ;  /* 0x000000012a00788c */ /* 0x000fe2000bf06270 */
[----:B------:R-:W-:Y:S01]  /*2450*/  @!PT LDS RZ, [RZ] ;  /* 0x00000000fffff984 */ /* 0x000fe20000000800 */
[----:B------:R-:W-:Y:S01]  /*2460*/  @!PT LDS RZ, [RZ] ;  /* 0x00000000fffff984 */ /* 0x000fe20000000800 */
[----:B------:R-:W-:Y:S01]  /*2470*/  @!PT LDS RZ, [RZ] ;  /* 0x00000000fffff984 */ /* 0x000fe20000000800 */
[----:B------:R-:W-:Y:S01]  /*2480*/  @!PT LDS RZ, [RZ] ;  /* 0x00000000fffff984 */ /* 0x000fe20000000800 */
[----:B------:R1:W-:Y:S06]  /*2490*/  MEMBAR.ALL.CTA ;  /* 0x0000000000007992 */ /* 0x0003ec0000008000 */
[----:B-1----:R-:W1:Y:S01]  /*24a0*/  FENCE.VIEW.ASYNC.S ;  /* 0x00000000000073c6 */ /* 0x002e620000000000 */
[----:B----4-:R-:W-:-:S13]  /*24b0*/  LOP3.LUT P0, RZ, R6, 0x1, RZ, 0xc0, !PT ;  /* 0x0000000106ff7812 */ /* 0x010fda000780c0ff */
[----:B-1----:R-:W-:Y:S01]  /*24c0*/  VOTEU.ANY UP1, P0 ;  /* 0x0000000000ff7886 */ /* 0x002fe20000020100 */
[----:B------:R-:W-:-:S13]  /*24d0*/  PLOP3.LUT P0, PT, PT, PT, UP1, 0x80, 0x8 ;  /* 0x000000000008781c */ /* 0x000fda0003f0f018 */
[----:B------:R-:W-:Y:S02]  /*24e0*/  @P0 LOP3.LUT R0, R5, 0xffff, RZ, 0xc0, !PT ;  /* 0x0000ffff05000812 */ /* 0x000fe400078ec0ff */
[----:B--2---:R-:W-:Y:S02]  /*24f0*/  @P0 MOV R2, R4 ;  /* 0x0000000400020202 */ /* 0x004fe40000000f00 */
[----:B------:R-:W-:Y:S01]  /*2500*/  @P0 R2UR UR5, R0 ;  /* 0x00000000000502ca */ /* 0x000fe200000e0000 */
[----:B------:R-:W-:Y:S01]  /*2510*/  VIADD R0, R3, 0x90 ;  /* 0x0000009003007836 */ /* 0x000fe20000000000 */
[----:B------:R-:W-:Y:S02]  /*2520*/  @P0 SHF.R.U32.HI R4, RZ, 0x10, R5 ;  /* 0x00000010ff040819 */ /* 0x000fe40000011605 */
[----:B------:R-:W-:Y:S02]  /*2530*/  @P0 R2UR UR6, R2 ;  /* 0x00000000020602ca */ /* 0x000fe400000e0000 */
[----:B------:R-:W-:-:S02]  /*2540*/  PRMT R0, RZ, 0x654, R0 ;  /* 0x00000654ff007816 */ /* 0x000fc40000000000 */
[----:B------:R-:W-:Y:S02]  /*2550*/  @P0 R2UR UR4, R4 ;  /* 0x00000000040402ca */ /* 0x000fe400000e0000 */
[----:B------:R1:W-:Y:S03]  /*2560*/  SYNCS.ARRIVE.TRANS64.RED.A1T0 RZ, [R0+URZ], RZ ;  /* 0x000000ff00ff79a7 */ /* 0x0003e600081004ff */
[----:B------:R-:W-:-:S04]  /*2570*/  @UP1 UMOV UR43, UR5 ;  /* 0x00000005002b1c82 */ /* 0x000fc80008000000 */
[----:B------:R-:W-:-:S04]  /*2580*/  @UP1 UMOV UR46, UR6 ;  /* 0x00000006002e1c82 */ /* 0x000fc80008000000 */
[----:B------:R-:W-:Y:S01]  /*2590*/  @UP1 UMOV UR36, UR4 ;  /* 0x0000000400241c82 */ /* 0x000fe20008000000 */
[----:B------:R-:W-:Y:S05]  /*25a0*/  BRA.U !UP0, `(.L_x_44) ;  /* 0x0000000108d47547 */ /* 0x000fea000b800000 */
[----:B------:R-:W2:Y:S01]  /*25b0*/  LDCU.128 UR12, c[0x0][0xb10] ;  /* 0x00016200ff0c77ac */ /* 0x000ea20008000c00 */
[----:B------:R-:W4:Y:S01]  /*25c0*/  LDCU UR23, c[0x0][0xb20] ;  /* 0x00016400ff1777ac */ /* 0x000f220008000800 */
[----:B------:R-:W3:Y:S01]  /*25d0*/  LDCU UR20, c[0x0][0xb0c] ;  /* 0x00016180ff1477ac */ /* 0x000ee20008000800 */
[----:B------:R-:W1:Y:S01]  /*25e0*/  LDCU.64 UR8, c[0x0][0xb28] ;  /* 0x00016500ff0877ac */ /* 0x000e620008000a00 */
[----:B------:R-:W-:Y:S02]  /*25f0*/  UISETP.NE.AND UP3, UPT, UR42, 0x1, UPT ;  /* 0x000000012a00788c */ /* 0x000fe4000bf65270 */
[----:B--2---:R-:W-:Y:S02]  /*2600*/  UIMAD.WIDE.U32 UR6, UR47, UR15, URZ ;  /* 0x0000000f2f0672a5 */ /* 0x004fe4000f8e00ff */
[----:B------:R-:W-:Y:S02]  /*2610*/  UIMAD.WIDE.U32 UR4, UR48, UR12, URZ ;  /* 0x0000000c300472a5 */ /* 0x000fe4000f8e00ff */
[----:B------:R-:W-:-:S02]  /*2620*/  UISETP.NE.AND UP0, UPT, UR14, 0x1, UPT ;  /* 0x000000010e00788c */ /* 0x000fc4000bf05270 */
[----:B------:R-:W-:Y:S01]  /*2630*/  UIMAD.WIDE.U32 UR18, UR43, UR15, URZ ;  /* 0x0000000f2b1272a5 */ /* 0x000fe2000f8e00ff */
[----:B------:R-:W-:Y:S02]  /*2640*/  UMOV UR6, UR7 ;  /* 0x0000000700067c82 */ /* 0x000fe40008000000 */
[----:B------:R-:W-:Y:S01]  /*2650*/  UMOV UR4, UR5 ;  /* 0x0000000500047c82 */ /* 0x000fe20008000000 */
[----:B----4-:R-:W-:Y:S02]  /*2660*/  USHF.R.U32.HI UR6, URZ, UR23, UR6 ;  /* 0x00000017ff067299 */ /* 0x010fe40008011606 */
[----:B---3--:R-:W-:Y:S02]  /*2670*/  UISETP.NE.AND UP2, UPT, UR20, 0x1, UPT ;  /* 0x000000011400788c */ /* 0x008fe4000bf45270 */
[----:B------:R-:W-:Y:S02]  /*2680*/  USHF.R.U32.HI UR4, URZ, UR13, UR4 ;  /* 0x0000000dff047299 */ /* 0x000fe40008011604 */
[----:B------:R-:W-:-:S02]  /*2690*/  USEL UR5, UR47, UR6, !UP0 ;  /* 0x000000062f057287 */ /* 0x000fc4000c000000 */
[----:B------:R-:W-:Y:S02]  /*26a0*/  USEL UR6, UR48, UR4, !UP2 ;  /* 0x0000000430067287 */ /* 0x000fe4000d000000 */
[----:B-1----:R-:W-:Y:S01]  /*26b0*/  UIMAD.WIDE.U32 UR10, UR5, UR8, URZ ;  /* 0x00000008050a72a5 */ /* 0x002fe2000f8e00ff */
[----:B------:R-:W-:Y:S01]  /*26c0*/  UMOV UR4, UR19 ;  /* 0x0000001300047c82 */ /* 0x000fe20008000000 */
[----:B------:R-:W-:Y:S02]  /*26d0*/  UIMAD.WIDE.U32 UR16, UR46, UR12, URZ ;  /* 0x0000000c2e1072a5 */ /* 0x000fe4000f8e00ff */
[----:B------:R-:W-:-:S03]  /*26e0*/  UIMAD.WIDE.U32 UR18, UR6, UR8, URZ ;  /* 0x00000008061272a5 */ /* 0x000fc6000f8e00ff */
[----:B------:R-:W-:Y:S01]  /*26f0*/  UMOV UR10, UR11 ;  /* 0x0000000b000a7c82 */ /* 0x000fe20008000000 */
[----:B------:R-:W-:Y:S02]  /*2700*/  USHF.R.U32.HI UR4, URZ, UR23, UR4 ;  /* 0x00000017ff047299 */ /* 0x000fe40008011604 */
[----:B------:R-:W-:Y:S01]  /*2710*/  @UP3 USHF.R.U32.HI UR5, URZ, UR9, UR10 ;  /* 0x00000009ff053299 */ /* 0x000fe2000801160a */
[----:B------:R-:W-:Y:S01]  /*2720*/  UMOV UR16, UR17 ;  /* 0x0000001100107c82 */ /* 0x000fe20008000000 */
[----:B------:R-:W-:Y:S01]  /*2730*/  UMOV UR18, UR19 ;  /* 0x0000001300127c82 */ /* 0x000fe20008000000 */
[----:B------:R-:W-:Y:S02]  /*2740*/  USHF.R.U32.HI UR13, URZ, UR13, UR16 ;  /* 0x0000000dff0d7299 */ /* 0x000fe40008011610 */
[----:B------:R-:W-:Y:S02]  /*2750*/  USEL UR4, UR43, UR4, !UP0 ;  /* 0x000000042b047287 */ /* 0x000fe4000c000000 */
[----:B------:R-:W-:-:S02]  /*2760*/  @UP3 USHF.R.U32.HI UR6, URZ, UR9, UR18 ;  /* 0x00000009ff063299 */ /* 0x000fc40008011612 */
[----:B------:R-:W-:Y:S02]  /*2770*/  UIMAD UR7, UR42, UR5, URZ ;  /* 0x000000052a0772a4 */ /* 0x000fe4000f8e02ff */
[----:B------:R-:W-:Y:S02]  /*2780*/  USEL UR5, UR46, UR13, !UP2 ;  /* 0x0000000d2e057287 */ /* 0x000fe4000d000000 */
[----:B------:R-:W-:Y:S02]  /*2790*/  UIMAD UR10, UR42, UR6, URZ ;  /* 0x000000062a0a72a4 */ /* 0x000fe4000f8e02ff */
[----:B------:R-:W-:Y:S02]  /*27a0*/  UISETP.GE.AND UP0, UPT, UR4, UR7, UPT ;  /* 0x000000070400728c */ /* 0x000fe4000bf06270 */
[----:B------:R-:W-:Y:S02]  /*27b0*/  UIMAD.WIDE.U32 UR12, UR4, UR8, URZ ;  /* 0x00000008040c72a5 */ /* 0x000fe4000f8e00ff */
[----:B------:R-:W-:-:S02]  /*27c0*/  UISETP.GE.OR UP0, UPT, UR5, UR10, UP0 ;  /* 0x0000000a0500728c */ /* 0x000fc40008706670 */
        /* <DEDUP_REMOVED lines=19> */
.L_x_44:
[----:B------:R-:W2:Y:S02]  /*2900*/  LDCU UR4, c[0x0][0xb30] ;  /* 0x00016600ff0477ac */ /* 0x000ea40008000800 */
[----:B--2---:R-:W-:-:S09]  /*2910*/  UISETP.NE.AND UP0, UPT, UR4, 0x1, UPT ;  /* 0x000000010400788c */ /* 0x004fd2000bf05270 */
[----:B------:R-:W-:Y:S05]  /*2920*/  BRA.U UP0, `(.L_x_45) ;  /* 0x0000000100447547 */ /* 0x000fea000b800000 */
[----:B------:R-:W2:Y:S01]  /*2930*/  LDCU.128 UR8, c[0x0][0xb10] ;  /* 0x00016200ff0877ac */ /* 0x000ea20008000c00 */
[----:B------:R-:W4:Y:S01]  /*2940*/  LDCU UR12, c[0x0][0xb0c] ;  /* 0x00016180ff0c77ac */ /* 0x000f220008000800 */
[----:B------:R-:W1:Y:S01]  /*2950*/  LDCU UR13, c[0x0][0xb20] ;  /* 0x00016400ff0d77ac */ /* 0x000e620008000800 */
[----:B--2---:R-:W-:Y:S02]  /*2960*/  UIMAD.WIDE.U32 UR6, UR46, UR8, URZ ;  /* 0x000000082e0672a5 */ /* 0x004fe4000f8e00ff */
[----:B------:R-:W-:Y:S02]  /*2970*/  UIMAD.WIDE.U32 UR4, UR43, UR11, URZ ;  /* 0x0000000b2b0472a5 */ /* 0x000fe4000f8e00ff */
[----:B----4-:R-:W-:Y:S02]  /*2980*/  UISETP.NE.AND UP2, UPT, UR12, 0x1, UPT ;  /* 0x000000010c00788c */ /* 0x010fe4000bf45270 */
[----:B------:R-:W-:Y:S01]  /*2990*/  UISETP.NE.AND UP0, UPT, UR10, 0x1, UPT ;  /* 0x000000010a00788c */ /* 0x000fe2000bf05270 */
[----:B------:R-:W-:-:S02]  /*29a0*/  UMOV UR6, UR7 ;  /* 0x0000000700067c82 */ /* 0x000fc40008000000 */
[----:B------:R-:W-:Y:S01]  /*29b0*/  UMOV UR4, UR5 ;  /* 0x0000000500047c82 */ /* 0x000fe20008000000 */
[----:B------:R-:W-:Y:S02]  /*29c0*/  USHF.R.U32.HI UR9, URZ, UR9, UR6 ;  /* 0x00000009ff097299 */ /* 0x000fe40008011606 */
[----:B-1----:R-:W-:Y:S02]  /*29d0*/  USHF.R.U32.HI UR4, URZ, UR13, UR4 ;  /* 0x0000000dff047299 */ /* 0x002fe40008011604 */
[----:B------:R-:W-:Y:S02]  /*29e0*/  USEL UR5, UR46, UR9, !UP2 ;  /* 0x000000092e057287 */ /* 0x000fe4000d000000 */
[----:B------:R-:W-:-:S04]  /*29f0*/  USEL UR4, UR43, UR4, !UP0 ;  /* 0x000000042b047287 */ /* 0x000fc8000c000000 */
[----:B------:R-:W-:Y:S02]  /*2a00*/  UIADD3 UR6, UPT, UPT, UR5, -UR4, URZ ;  /* 0x8000000405067290 */ /* 0x000fe4000fffe0ff */
[----:B------:R-:W-:Y:S02]  /*2a10*/  UIADD3 UR4, UPT, UPT, -UR5, UR4, URZ ;  /* 0x0000000405047290 */ /* 0x000fe4000fffe1ff */
[----:B------:R-:W-:Y:S02]  /*2a20*/  UIMAD UR43, UR6, UR10, UR43 ;  /* 0x0000000a062b72a4 */ /* 0x000fe4000f8e022b */
[----:B------:R-:W-:-:S12]  /*2a30*/  UIMAD UR46, UR4, UR12, UR46 ;  /* 0x0000000c042e72a4 */ /* 0x000fd8000f8e022e */
.L_x_45:
[----:B------:R-:W-:Y:S01]  /*2a40*/  VIADD R11, R11, 0x1 ;  /* 0x000000010b0b7836 */ /* 0x000fe20000000000 */
[----:B------:R-:W-:Y:S02]  /*2a50*/  R2UR UR5, R48 ;  /* 0x00000000300572ca */ /* 0x000fe400000e0000 */
[----:B------:R-:W-:Y:S02]  /*2a60*/  R2UR UR4, R47 ;  /* 0x000000002f0472ca */ /* 0x000fe400000e0000 */
[C---:B------:R-:W-:Y:S02]  /*2a70*/  ISETP.NE.AND P0, PT, R11.reuse, 0x2, PT ;  /* 0x000000020b00780c */ /* 0x040fe40003f05270 */
[----:B------:R-:W-:Y:S02]  /*2a80*/  PLOP3.LUT P2, PT, PT, PT, PT, 0x80, 0x8 ;  /* 0x000000000008781c */ /* 0x000fe40003f4f070 */
[----:B-1----:R-:W-:Y:S02]  /*2a90*/  SEL R0, RZ, 0x1, P0 ;  /* 0x00000001ff007807 */ /* 0x002fe40000000000 */
[----:B------:R-:W-:-:S02]  /*2aa0*/  SEL R11, R11, RZ, P0 ;  /* 0x000000ff0b0b7207 */ /* 0x000fc40000000000 */
[----:B------:R-:W-:Y:S01]  /*2ab0*/  LOP3.LUT R10, R10, R0, RZ, 0x3c, !PT ;  /* 0x000000000a0a7212 */ /* 0x000fe200078e3cff */
[----:B------:R-:W-:Y:S02]  /*2ac0*/  UIADD3 UR25, UPT, UPT, UR46, UR5, URZ ;  /* 0x000000052e197290 */ /* 0x000fe4000fffe0ff */
[----:B------:R-:W-:Y:S01]  /*2ad0*/  UIADD3 UR26, UPT, UPT, UR43, UR4, URZ ;  /* 0x000000042b1a7290 */ /* 0x000fe2000fffe0ff */
[----:B------:R-:W-:Y:S11]  /*2ae0*/  BRA.U UP1, `(.L_x_46) ;  /* 0xffffffed01987547 */ /* 0x000ff6000b83ffff */
[----:B------:R-:W-:Y:S01]  /*2af0*/  UIADD3 UR21, UPT, UPT, UR21, 0x20, URZ ;  /* 0x0000002015157890 */ /* 0x000fe2000fffe0ff */
[----:B------:R-:W-:-:S03]  /*2b00*/  SHF.L.U32 R2, R12, 0x1f, RZ ;  /* 0x0000001f0c027819 */ /* 0x000fc600000006ff */
[----:B------:R-:W-:-:S09]  /*2b10*/  ULEA UR4, UR22, UR21, 0x3 ;  /* 0x0000001516047291 */ /* 0x000fd2000f8e18ff */
[----:B------:R-:W1:Y:S02]  /*2b20*/  SYNCS.PHASECHK.TRANS64.TRYWAIT P0, [UR4], R2 ;  /* 0x00000002ff0075a7 */ /* 0x000e640008001104 */
[----:B-1----:R-:W-:Y:S05]  /*2b30*/  @!P0 BRA `(.L_x_47) ;  /* 0x0000005000308947 */ /* 0x002fea0003800000 */
.L_x_131:
[----:B------:R-:W-:-:S04]  /*2b40*/  UIADD3 UR4, UPT, UPT, UR22, 0x1, URZ ;  /* 0x0000000116047890 */ /* 0x000fc8000fffe0ff */
[----:B------:R-:W-:-:S04]  /*2b50*/  UISETP.NE.AND UP0, UPT, UR4, 0x4, UPT ;  /* 0x000000040400788c */ /* 0x000fc8000bf05270 */
[----:B------:R-:W-:Y:S02]  /*2b60*/  USEL UR6, URZ, 0x1, UP0 ;  /* 0x00000001ff067887 */ /* 0x000fe40008000000 */
[----:B------:R-:W-:-:S04]  /*2b70*/  USEL UR4, UR4, URZ, UP0 ;  /* 0x000000ff04047287 */ /* 0x000fc80008000000 */
[----:B------:R-:W-:Y:S01]  /*2b80*/  ULEA UR5, UR4, UR21, 0x3 ;  /* 0x0000001504057291 */ /* 0x000fe2000f8e18ff */
[----:B-1----:R-:W-:-:S04]  /*2b90*/  LOP3.LUT R2, R12, UR6, RZ, 0x3c, !PT ;  /* 0x000000060c027c12 */ /* 0x002fc8000f8e3cff */
[----:B------:R-:W-:-:S04]  /*2ba0*/  SHF.L.U32 R3, R2, 0x1f, RZ ;  /* 0x0000001f02037819 */ /* 0x000fc800000006ff */
[----:B------:R-:W1:Y:S02]  /*2bb0*/  SYNCS.PHASECHK.TRANS64.TRYWAIT P0, [UR5], R3 ;  /* 0x00000003ff0075a7 */ /* 0x000e640008001105 */
[----:B-1----:R-:W-:Y:S05]  /*2bc0*/  @!P0 BRA `(.L_x_48) ;  /* 0x0000005000248947 */ /* 0x002fea0003800000 */
.L_x_133:
[----:B------:R-:W-:-:S04]  /*2bd0*/  UIADD3 UR4, UPT, UPT, UR4, 0x1, URZ ;  /* 0x0000000104047890 */ /* 0x000fc8000fffe0ff */
[----:B------:R-:W-:-:S04]  /*2be0*/  UISETP.NE.AND UP0, UPT, UR4, 0x4, UPT ;  /* 0x000000040400788c */ /* 0x000fc8000bf05270 */
[----:B------:R-:W-:Y:S02]  /*2bf0*/  USEL UR6, URZ, 0x1, UP0 ;  /* 0x00000001ff067887 */ /* 0x000fe40008000000 */
[----:B------:R-:W-:-:S04]  /*2c00*/  USEL UR4, UR4, URZ, UP0 ;  /* 0x000000ff04047287 */ /* 0x000fc80008000000 */
[----:B------:R-:W-:Y:S01]  /*2c10*/  ULEA UR5, UR4, UR21, 0x3 ;  /* 0x0000001504057291 */ /* 0x000fe2000f8e18ff */
[----:B------:R-:W-:-:S04]  /*2c20*/  LOP3.LUT R2, R2, UR6, RZ, 0x3c, !PT ;  /* 0x0000000602027c12 */ /* 0x000fc8000f8e3cff */
[----:B-1----:R-:W-:-:S04]  /*2c30*/  SHF.L.U32 R3, R2, 0x1f, RZ ;  /* 0x0000001f02037819 */ /* 0x002fc800000006ff */
[----:B------:R-:W1:Y:S02]  /*2c40*/  SYNCS.PHASECHK.TRANS64.TRYWAIT P0, [UR5], R3 ;  /* 0x00000003ff0075a7 */ /* 0x000e640008001105 */
[----:B-1----:R-:W-:Y:S05]  /*2c50*/  @!P0 BRA `(.L_x_49) ;  /* 0x0000005000188947 */ /* 0x002fea0003800000 */
.L_x_135:
[----:B------:R-:W-:-:S04]  /*2c60*/  UIADD3 UR4, UPT, UPT, UR4, 0x1, URZ ;  /* 0x0000000104047890 */ /* 0x000fc8000fffe0ff */
[----:B------:R-:W-:-:S04]  /*2c70*/  UISETP.NE.AND UP0, UPT, UR4, 0x4, UPT ;  /* 0x000000040400788c */ /* 0x000fc8000bf05270 */
[----:B------:R-:W-:Y:S02]  /*2c80*/  USEL UR5, URZ, 0x1, UP0 ;  /* 0x00000001ff057887 */ /* 0x000fe40008000000 */
[----:B------:R-:W-:-:S04]  /*2c90*/  USEL UR4, UR4, URZ, UP0 ;  /* 0x000000ff04047287 */ /* 0x000fc80008000000 */
[----:B------:R-:W-:Y:S01]  /*2ca0*/  ULEA UR4, UR4, UR21, 0x3 ;  /* 0x0000001504047291 */ /* 0x000fe2000f8e18ff */
[----:B------:R-:W-:-:S04]  /*2cb0*/  LOP3.LUT R2, R2, UR5, RZ, 0x3c, !PT ;  /* 0x0000000502027c12 */ /* 0x000fc8000f8e3cff */
[----:B------:R-:W-:Y:S01]  /*2cc0*/  SHF.L.U32 R2, R2, 0x1f, RZ ;  /* 0x0000001f02027819 */ /* 0x000fe200000006ff */
[----:B-1----:R-:W-:-:S07]  /*2cd0*/  IMAD.U32 R0, RZ, RZ, UR4 ;  /* 0x00000004ff007e24 */ /* 0x002fce000f8e00ff */
.L_x_50:
[----:B-1----:R1:W2:Y:S02]  /*2ce0*/  SYNCS.PHASECHK.TRANS64.TRYWAIT P0, [R0+URZ], R2 ;  /* 0x00000002000075a7 */ /* 0x0022a400080011ff */
[----:B--2---:R-:W-:Y:S05]  /*2cf0*/  @!P0 NANOSLEEP.SYNCS 0x989680 ;  /* 0x009896800000895d */ /* 0x004fea0003900000 */
[----:B------:R-:W2:Y:S02]  /*2d00*/  @!P0 SYNCS.PHASECHK.TRANS64 P0, [R0+URZ], R2 ;  /* 0x00000002000085a7 */ /* 0x000ea400080010ff */
[----:B--2---:R-:W-:Y:S05]  /*2d10*/  @P0 EXIT ;  /* 0x000000000000094d */ /* 0x004fea0003800000 */
[----:B------:R-:W-:Y:S05]  /*2d20*/  BRA `(.L_x_50) ;  /* 0xfffffffc00ec7947 */ /* 0x000fea000383ffff */
.L_x_22:
[----:B------:R-:W-:-:S04]  /*2d30*/  UISETP.NE.AND UP0, UPT, UR54, URZ, UPT ;  /* 0x000000ff3600728c */ /* 0x000fc8000bf05270 */
[----:B------:R-:W-:-:S09]  /*2d40*/  UISETP.NE.OR UP0, UPT, UR22, 0x1, UP0 ;  /* 0x000000011600788c */ /* 0x000fd20008705670 */
[----:B------:R-:W-:Y:S05]  /*2d50*/  BRA.U UP0, `(.L_x_51) ;  /* 0x0000000500487547 */ /* 0x000fea000b800000 */
[----:B------:R-:W-:Y:S01]  /*2d60*/  ISETP.GE.U32.AND P2, PT, R0, 0x4, PT ;  /* 0x000000040000780c */ /* 0x000fe20003f46070 */
[----:B------:R-:W-:Y:S01]  /*2d70*/  IMAD.MOV.U32 R12, RZ, RZ, 0x1 ;  /* 0x00000001ff0c7424 */ /* 0x000fe200078e00ff */
[----:B------:R-:W-:Y:S02]  /*2d80*/  CS2R R10, SRZ ;  /* 0x00000000000a7805 */ /* 0x000fe4000001ff00 */
[----:B------:R-:W-:Y:S01]  /*2d90*/  CS2R R8, SRZ ;  /* 0x0000000000087805 */ /* 0x000fe2000001ff00 */
[----:B------:R-:W-:Y:S01]  /*2da0*/  UMOV UR6, 0x400 ;  /* 0x0000040000067882 */ /* 0x000fe20000000000 */
[----:B------:R-:W-:Y:S01]  /*2db0*/  UMOV UR5, URZ ;  /* 0x000000ff00057c82 */ /* 0x000fe20008000000 */
[----:B------:R-:W-:-:S12]  /*2dc0*/  ULEA UR6, UR54, UR6, 0x18 ;  /* 0x0000000636067291 */ /* 0x000fd8000f8ec0ff */
.L_x_55:
[----:B------:R-:W-:Y:S02]  /*2dd0*/  LEA R2, R8, UR6, 0x3 ;  /* 0x0000000608027c11 */ /* 0x000fe4000f8e18ff */
[----:B------:R-:W-:-:S03]  /*2de0*/  SHF.L.U32 R4, R9, 0x1f, RZ ;  /* 0x0000001f09047819 */ /* 0x000fc600000006ff */
[----:B------:R-:W-:Y:S01]  /*2df0*/  VIADD R5, R2, 0xf0 ;  /* 0x000000f002057836 */ /* 0x000fe20000000000 */
[----:B------:R-:W2:Y:S02]  /*2e00*/  SYNCS.PHASECHK.TRANS64.TRYWAIT P0, [R2+URZ+0xe0], R4 ;  /* 0x0000e004020075a7 */ /* 0x000ea400080011ff */
[----:B--2---:R-:W-:Y:S05]  /*2e10*/  @!P0 BRA `(.L_x_52) ;  /* 0x0000004c00c08947 */ /* 0x004fea0003800000 */
.L_x_136:
[----:B------:R-:W-:Y:S01]  /*2e20*/  ULEA UR4, UR5, UR6, 0x3 ;  /* 0x0000000605047291 */ /* 0x000fe2000f8e18ff */
[----:B--2---:R-:W-:Y:S01]  /*2e30*/  PRMT R2, RZ, 0x654, R5 ;  /* 0x00000654ff027816 */ /* 0x004fe20000000005 */
[----:B------:R-:W-:Y:S01]  /*2e40*/  @!P2 IMAD.MOV.U32 R4, RZ, RZ, 0x10 ;  /* 0x00000010ff04a424 */ /* 0x000fe200078e00ff */
[----:B------:R-:W-:Y:S01]  /*2e50*/  SHF.L.U32 R5, R12, 0x1f, RZ ;  /* 0x0000001f0c057819 */ /* 0x000fe200000006ff */
[----:B------:R-:W-:Y:S01]  /*2e60*/  UIADD3 UR7, UPT, UPT, UR4, 0x80, URZ ;  /* 0x0000008004077890 */ /* 0x000fe2000fffe0ff */
[----:B------:R2:W-:Y:S05]  /*2e70*/  SYNCS.ARRIVE.TRANS64.RED.A1T0 RZ, [R2+URZ], RZ ;  /* 0x000000ff02ff79a7 */ /* 0x0005ea00081004ff */
[----:B------:R-:W-:Y:S01]  /*2e80*/  IMAD.U32 R6, RZ, RZ, UR7 ;  /* 0x00000007ff067e24 */ /* 0x000fe2000f8e00ff */
[----:B------:R-:W3:Y:S04]  /*2e90*/  SYNCS.PHASECHK.TRANS64.TRYWAIT P0, [UR4+0x90], R5 ;  /* 0x00009005ff0075a7 */ /* 0x000ee80008001104 */
[----:B------:R-:W-:Y:S01]  /*2ea0*/  PRMT R6, R0, 0x654, R6 ;  /* 0x0000065400067816 */ /* 0x000fe20000000006 */
[----:B--23--:R-:W-:Y:S06]  /*2eb0*/  @!P0 BRA `(.L_x_53) ;  /* 0x0000004c00ac8947 */ /* 0x00cfec0003800000 */
.L_x_138:
[----:B------:R-:W-:Y:S01]  /*2ec0*/  ULEA UR8, UR5, UR6, 0x4 ;  /* 0x0000000605087291 */ /* 0x000fe2000f8e20ff */
[----:B------:R-:W-:Y:S01]  /*2ed0*/  SEL R3, R6, R3, !P2 ;  /* 0x0000000306037207 */ /* 0x000fe20005000000 */
[----:B------:R-:W-:Y:S01]  /*2ee0*/  UIADD3 UR9, UPT, UPT, UR4, 0x80, URZ ;  /* 0x0000008004097890 */ /* 0x000fe2000fffe0ff */
[----:B--2---:R-:W-:Y:S01]  /*2ef0*/  LEA R2, R11, UR6, 0x3 ;  /* 0x000000060b027c11 */ /* 0x004fe2000f8e18ff */
[----:B------:R-:W-:Y:S01]  /*2f00*/  UIADD3 UR8, UPT, UPT, UR8, 0x110, URZ ;  /* 0x0000011008087890 */ /* 0x000fe2000fffe0ff */
[----:B------:R2:W-:Y:S01]  /*2f10*/  @!P2 SYNCS.ARRIVE.TRANS64.RED RZ, [R3+URZ], R4 ;  /* 0x0000000403ffa9a7 */ /* 0x0005e200080004ff */
[----:B------:R-:W-:Y:S01]  /*2f20*/  UIADD3 UR4, UPT, UPT, UR5, 0x1, URZ ;  /* 0x0000000105047890 */ /* 0x000fe2000fffe0ff */
[----:B------:R-:W-:-:S03]  /*2f30*/  VIADD R8, R8, 0x1 ;  /* 0x0000000108087836 */ /* 0x000fc60000000000 */
[----:B------:R-:W-:Y:S02]  /*2f40*/  UISETP.NE.AND UP0, UPT, UR4, 0x2, UPT ;  /* 0x000000020400788c */ /* 0x000fe4000bf05270 */
[----:B------:R-:W-:Y:S01]  /*2f50*/  ISETP.NE.AND P0, PT, R8, 0x2, PT ;  /* 0x000000020800780c */ /* 0x000fe20003f05270 */
[----:B------:R-:W-:Y:S06]  /*2f60*/  UGETNEXTWORKID.BROADCAST [UR8], [UR9] ;  /* 0x00000000080073ca */ /* 0x000fec0008000100 */
[----:B------:R-:W-:Y:S02]  /*2f70*/  USEL UR7, URZ, 0x1, UP0 ;  /* 0x00000001ff077887 */ /* 0x000fe40008000000 */
[----:B------:R-:W-:-:S04]  /*2f80*/  USEL UR5, UR4, URZ, UP0 ;  /* 0x000000ff04057287 */ /* 0x000fc80008000000 */
[----:B------:R-:W-:Y:S02]  /*2f90*/  LOP3.LUT R12, R12, UR7, RZ, 0x3c, !PT ;  /* 0x000000070c0c7c12 */ /* 0x000fe4000f8e3cff */
[----:B--2---:R-:W-:-:S04]  /*2fa0*/  SHF.L.U32 R4, R10, 0x1f, RZ ;  /* 0x0000001f0a047819 */ /* 0x004fc800000006ff */
[----:B------:R-:W2:Y:S02]  /*2fb0*/  SYNCS.PHASECHK.TRANS64.TRYWAIT P1, [R2+URZ+0x80], R4 ;  /* 0x00008004020075a7 */ /* 0x000ea400080211ff */
[----:B--2---:R-:W-:Y:S05]  /*2fc0*/  @!P1 BRA `(.L_x_54) ;  /* 0x0000004c00809947 */ /* 0x004fea0003800000 */
.L_x_139:
[C---:B--2---:R-:W-:Y:S01]  /*2fd0*/  LEA R4, R11.reuse, UR6, 0x4 ;  /* 0x000000060b047c11 */ /* 0x044fe2000f8e20ff */
[----:B------:R-:W-:Y:S01]  /*2fe0*/  VIADD R2, R2, 0x90 ;  /* 0x0000009002027836 */ /* 0x000fe20000000000 */
[----:B------:R-:W-:Y:S01]  /*2ff0*/  SEL R8, R8, RZ, P0 ;  /* 0x000000ff08087207 */ /* 0x000fe20000000000 */
[----:B------:R-:W-:-:S03]  /*3000*/  VIADD R11, R11, 0x1 ;  /* 0x000000010b0b7836 */ /* 0x000fc60000000000 */
[----:B------:R-:W2:Y:S01]  /*3010*/  LDS.128 R4, [R4+0x110] ;  /* 0x0001100004047984 */ /* 0x000ea20000000c00 */
[----:B------:R-:W-:Y:S02]  /*3020*/  PRMT R2, RZ, 0x654, R2 ;  /* 0x00000654ff027816 */ /* 0x000fe40000000002 */
[C---:B------:R-:W-:Y:S01]  /*3030*/  ISETP.NE.AND P1, PT, R11.reuse, 0x2, PT ;  /* 0x000000020b00780c */ /* 0x040fe20003f25270 */
[----:B------:R-:W-:Y:S01]  /*3040*/  @!PT LDS RZ, [RZ] ;  /* 0x00000000fffff984 */ /* 0x000fe20000000800 */
[----:B------:R-:W-:Y:S01]  /*3050*/  @!PT LDS RZ, [RZ] ;  /* 0x00000000fffff984 */ /* 0x000fe20000000800 */
[----:B------:R-:W-:Y:S01]  /*3060*/  @!PT LDS RZ, [RZ] ;  /* 0x00000000fffff984 */ /* 0x000fe20000000800 */
[----:B------:R-:W-:Y:S01]  /*3070*/  @!PT LDS RZ, [RZ] ;  /* 0x00000000fffff984 */ /* 0x000fe20000000800 */
[----:B------:R3:W-:Y:S06]  /*3080*/  MEMBAR.ALL.CTA ;  /* 0x0000000000007992 */ /* 0x0007ec0000008000 */
[----:B---3--:R-:W3:Y:S01]  /*3090*/  FENCE.VIEW.ASYNC.S ;  /* 0x00000000000073c6 */ /* 0x008ee20000000000 */
[----:B------:R-:W-:Y:S01]  /*30a0*/  SEL R11, R11, RZ, P1 ;  /* 0x000000ff0b0b7207 */ /* 0x000fe20000800000 */
[----:B---3--:R3:W-:Y:S01]  /*30b0*/  SYNCS.ARRIVE.TRANS64.RED.A1T0 RZ, [R2+URZ], RZ ;  /* 0x000000ff02ff79a7 */ /* 0x0087e200081004ff */
[----:B--2---:R-:W-:-:S02]  /*30c0*/  LOP3.LUT P3, RZ, R6, 0x1, RZ, 0xc0, !PT ;  /* 0x0000000106ff7812 */ /* 0x004fc4000786c0ff */
[----:B------:R-:W-:-:S04]  /*30d0*/  SEL R4, RZ, 0x1, P1 ;  /* 0x00000001ff047807 */ /* 0x000fc80000800000 */
[----:B------:R-:W-:Y:S02]  /*30e0*/  LOP3.LUT R10, R10, R4, RZ, 0x3c, !PT ;  /* 0x000000040a0a7212 */ /* 0x000fe400078e3cff */
[----:B---3--:R-:W-:-:S04]  /*30f0*/  SEL R2, RZ, 0x1, P0 ;  /* 0x00000001ff027807 */ /* 0x008fc80000000000 */
[----:B------:R-:W-:Y:S01]  /*3100*/  LOP3.LUT R9, R9, R2, RZ, 0x3c, !PT ;  /* 0x0000000209097212 */ /* 0x000fe200078e3cff */
[----:B------:R-:W-:Y:S06]  /*3110*/  @P3 BRA `(.L_x_55) ;  /* 0xfffffffc002c3947 */ /* 0x000fec000383ffff */
[----:B------:R-:W-:Y:S01]  /*3120*/  ULEA UR4, UR5, UR6, 0x3 ;  /* 0x0000000605047291 */ /* 0x000fe2000f8e18ff */
[----:B------:R-:W-:-:S08]  /*3130*/  SHF.L.U32 R2, R12, 0x1f, RZ ;  /* 0x0000001f0c027819 */ /* 0x000fd000000006ff */
[----:B------:R-:W2:Y:S02]  /*3140*/  SYNCS.PHASECHK.TRANS64 P0, [UR4+0x90], R2 ;  /* 0x00009002ff0075a7 */ /* 0x000ea40008001004 */
[----:B--2---:R-:W-:Y:S05]  /*3150*/  @P0 BRA `(.L_x_56) ;  /* 0x0000000000080947 */ /* 0x004fea0003800000 */
[----:B------:R-:W2:Y:S02]  /*3160*/  SYNCS.PHASECHK.TRANS64.TRYWAIT P0, [UR4+0x90], R2 ;  /* 0x00009002ff0075a7 */ /* 0x000ea40008001104 */
[----:B--2---:R-:W-:Y:S05]  /*3170*/  @!P0 BRA `(.L_x_57) ;  /* 0x0000004c00288947 */ /* 0x004fea0003800000 */
.L_x_56:
[----:B------:R-:W-:-:S04]  /*3180*/  UIADD3 UR7, UPT, UPT, UR5, 0x1, URZ ;  /* 0x0000000105077890 */ /* 0x000fc8000fffe0ff */
[----:B------:R-:W-:-:S04]  /*3190*/  UISETP.NE.AND UP0, UPT, UR7, 0x2, UPT ;  /* 0x000000020700788c */ /* 0x000fc8000bf05270 */
[----:B------:R-:W-:Y:S02]  /*31a0*/  USEL UR8, URZ, 0x1, UP0 ;  /* 0x00000001ff087887 */ /* 0x000fe40008000000 */
[----:B------:R-:W-:-:S04]  /*31b0*/  USEL UR7, UR7, URZ, UP0 ;  /* 0x000000ff07077287 */ /* 0x000fc80008000000 */
[----:B------:R-:W-:Y:S01]  /*31c0*/  ULEA UR7, UR7, UR6, 0x3 ;  /* 0x0000000607077291 */ /* 0x000fe2000f8e18ff */
[----:B--2---:R-:W-:-:S04]  /*31d0*/  LOP3.LUT R2, R12, UR8, RZ, 0x3c, !PT ;  /* 0x000000080c027c12 */ /* 0x004fc8000f8e3cff */
[----:B------:R-:W-:-:S04]  /*31e0*/  SHF.L.U32 R0, R2, 0x1f, RZ ;  /* 0x0000001f02007819 */ /* 0x000fc800000006ff */
[----:B------:R-:W2:Y:S02]  /*31f0*/  SYNCS.PHASECHK.TRANS64 P0, [UR7+0x90], R0 ;  /* 0x00009000ff0075a7 */ /* 0x000ea40008001007 */
[----:B-12---:R-:W-:Y:S05]  /*3200*/  @P0 EXIT ;  /* 0x000000000000094d */ /* 0x006fea0003800000 */
[----:B------:R-:W-:Y:S02]  /*3210*/  SHF.L.U32 R2, R2, 0x1f, RZ ;  /* 0x0000001f02027819 */ /* 0x000fe400000006ff */
[----:B------:R-:W-:-:S07]  /*3220*/  MOV R0, UR7 ;  /* 0x0000000700007c02 */ /* 0x000fce0008000f00 */
.L_x_58:
[----:B-1----:R1:W2:Y:S02]  /*3230*/  SYNCS.PHASECHK.TRANS64.TRYWAIT P0, [R0+URZ+0x90], R2 ;  /* 0x00009002000075a7 */ /* 0x0022a400080011ff */
[----:B--2---:R-:W-:Y:S05]  /*3240*/  @!P0 NANOSLEEP.SYNCS 0x989680 ;  /* 0x009896800000895d */ /* 0x004fea0003900000 */
[----:B------:R-:W2:Y:S02]  /*3250*/  @!P0 SYNCS.PHASECHK.TRANS64 P0, [R0+URZ+0x90], R2 ;  /* 0x00009002000085a7 */ /* 0x000ea400080010ff */
[----:B--2---:R-:W-:Y:S05]  /*3260*/  @P0 EXIT ;  /* 0x000000000000094d */ /* 0x004fea0003800000 */
[----:B------:R-:W-:Y:S05]  /*3270*/  BRA `(.L_x_58) ;  /* 0xfffffffc00ec7947 */ /* 0x000fea000383ffff */
.L_x_51:
[----:B------:R-:W-:Y:S05]  /*3280*/  BRA.U UP4, `(.L_x_59) ;  /* 0x0000001104447547 */ /* 0x000fea000b800000 */
[----:B------:R-:W-:Y:S01]  /*3290*/  UMOV UR4, 0x40 ;  /* 0x0000004000047882 */ /* 0x000fe20000000000 */
[----:B------:R-:W-:Y:S01]  /*32a0*/  NOP ;  /* 0x0000000000007918 */ /* 0x000fe20000000000 */
[----:B------:R-:W-:Y:S01]  /*32b0*/  ULEA UR5, UR54, UR4, 0x18 ;  /* 0x0000000436057291 */ /* 0x000fe2000f8ec0ff */
[----:B------:R-:W-:Y:S02]  /*32c0*/  UMOV UR6, 0x400 ;  /* 0x0000040000067882 */ /* 0x000fe40000000000 */
[----:B------:R-:W-:-:S06]  /*32d0*/  ULEA UR6, UR54, UR6, 0x18 ;  /* 0x0000000636067291 */ /* 0x000fcc000f8ec0ff */
[----:B------:R-:W2:Y:S02]  /*32e0*/  LDS.U8 R0, [UR5+0x1c] ;  /* 0x00001c05ff007984 */ /* 0x000ea40008000000 */
[----:B--2---:R-:W-:-:S13]  /*32f0*/  ISETP.NE.AND P0, PT, R0, RZ, PT ;  /* 0x000000ff0000720c */ /* 0x004fda0003f05270 */
[----:B------:R-:W-:Y:S05]  /*3300*/  @P0 BRA `(.L_x_60) ;  /* 0x0000000000580947 */ /* 0x000fea0003800000 */
[----:B------:R-:W-:-:S13]  /*3310*/  ELECT P0, URZ, PT ;  /* 0x0000000000ff782f */ /* 0x000fda0003800000 */
[----:B------:R-:W-:Y:S05]  /*3320*/  @!P0 BRA `(.L_x_61) ;  /* 0x0000000000608947 */ /* 0x000fea0003800000 */
[----:B------:R-:W-:Y:S01]  /*3330*/  UMOV UR4, 0x10 ;  /* 0x0000001000047882 */ /* 0x000fe20000000000 */
[----:B------:R-:W-:Y:S01]  /*3340*/  HFMA2 R0, -RZ, RZ, 0, 5.9604644775390625e-08 ;  /* 0x00000001ff007431 */ /* 0x000fe200000001ff */
[----:B------:R-:W-:-:S03]  /*3350*/  MOV R3, 0xffff ;  /* 0x0000ffff00037802 */ /* 0x000fc60000000f00 */
[----:B------:R-:W-:Y:S04]  /*3360*/  DEPBAR.LE SB2, 0x36 ;  /* 0x0000ad800000791a */ /* 0x000fe80000000000 */
[----:B------:R-:W2:Y:S02]  /*3370*/  UTCATOMSWS.FIND_AND_SET.ALIGN UP0, UR4, UR4 ;  /* 0x00000004000475e3 */ /* 0x000ea40008000800 */
[----:B--2---:R-:W-:Y:S01]  /*3380*/  MOV R4, UR4 ;  /* 0x0000000400047c02 */ /* 0x004fe20008000f00 */
[----:B------:R-:W-:Y:S06]  /*3390*/  BRA.U UP0, `(.L_x_62) ;  /* 0x0000000100187547 */ /* 0x000fec000b800000 */
.L_x_63:
[----:B------:R-:W-:Y:S05]  /*33a0*/  NANOSLEEP 0x64 ;  /* 0x000000640000795d */ /* 0x000fea0003800000 */
[----:B------:R-:W-:-:S05]  /*33b0*/  UMOV UR4, 0x10 ;  /* 0x0000001000047882 */ /* 0x000fca0000000000 */
[----:B------:R-:W-:Y:S04]  /*33c0*/  DEPBAR.LE SB2, 0x36 ;  /* 0x0000ad800000791a */ /* 0x000fe80000000000 */
[----:B------:R-:W2:Y:S02]  /*33d0*/  UTCATOMSWS.FIND_AND_SET.ALIGN UP0, UR4, UR4 ;  /* 0x00000004000475e3 */ /* 0x000ea40008000800 */
[----:B--2---:R-:W-:Y:S01]  /*33e0*/  MOV R4, UR4 ;  /* 0x0000000400047c02 */ /* 0x004fe20008000f00 */
[----:B------:R-:W-:Y:S05]  /*33f0*/  BRA.U !UP0, `(.L_x_63) ;  /* 0xfffffffd08e87547 */ /* 0x000fea000b83ffff */
.L_x_62:
[-C--:B------:R-:W-:Y:S02]  /*3400*/  SHF.L.U32 R3, R3, R4.reuse, RZ ;  /* 0x0000000403037219 */ /* 0x080fe400000006ff */
[----:B------:R-:W-:Y:S01]  /*3410*/  SHF.L.U32 R0, R0, R4, RZ ;  /* 0x0000000400007219 */ /* 0x000fe200000006ff */
[----:B------:R-:W-:Y:S02]  /*3420*/  IMAD.SHL.U32 R4, R4, 0x20, RZ ;  /* 0x0000002004047824 */ /* 0x000fe400078e00ff */
[----:B------:R2:W-:Y:S04]  /*3430*/  ATOMS.OR RZ, [UR5+0x14], R3 ;  /* 0x00001403ffff798c */ /* 0x0005e8000b000005 */
[----:B------:R2:W-:Y:S04]  /*3440*/  ATOMS.OR RZ, [UR5+0x18], R0 ;  /* 0x00001800ffff798c */ /* 0x0005e8000b000005 */
[----:B------:R2:W-:Y:S01]  /*3450*/  STS [UR6+0x130], R4 ;  /* 0x00013004ff007988 */ /* 0x0005e20008000806 */
[----:B------:R-:W-:Y:S05]  /*3460*/  BRA `(.L_x_61) ;  /* 0x0000000000107947 */ /* 0x000fea0003800000 */
.L_x_60:
[----:B------:R-:W-:Y:S02]  /*3470*/  MOV R0, 0xffffffff ;  /* 0xffffffff00007802 */ /* 0x000fe40000000f00 */
[----:B------:R-:W-:-:S03]  /*3480*/  MOV R4, 0x34b0 ;  /* 0x000034b000047802 */ /* 0x000fc60000000f00 */
[----:B------:R2:W-:Y:S04]  /*3490*/  STS [UR6+0x130], R0 ;  /* 0x00013000ff007988 */ /* 0x0005e80008000806 */
[----:B-12--5:R-:W-:Y:S05]  /*34a0*/  CALL.REL.NOINC `($__internal_1_$__cuda_sm10x_tcgen05_guardrail_trap_phase_invalid_during_alloc) ;  /* 0x0000005000007944 */ /* 0x026fea0003c00000 */
.L_x_61:
[----:B------:R-:W-:Y:S05]  /*34b0*/  WARPSYNC.ALL ;  /* 0x0000000000007948 */ /* 0x000fea0003800000 */
[----:B------:R-:W3:Y:S01]  /*34c0*/  S2UR UR4, SR_CgaCtaId ;  /* 0x00000000000479c3 */ /* 0x000ee20000008800 */
[----:B------:R-:W-:Y:S01]  /*34d0*/  UMOV UR41, 0x400 ;  /* 0x0000040000297882 */ /* 0x000fe20000000000 */
[----:B------:R-:W-:-:S06]  /*34e0*/  NOP ;  /* 0x0000000000007918 */ /* 0x000fcc0000000000 */
[----:B------:R-:W-:Y:S06]  /*34f0*/  BAR.ARV 0x6, 0xa0 ;  /* 0x0182800000007b1d */ /* 0x000fec0000002000 */
[----:B------:R-:W4:Y:S01]  /*3500*/  LDCU UR6, c[0x0][0x38c] ;  /* 0x00007180ff0677ac */ /* 0x000f220008000800 */
[----:B------:R-:W-:Y:S01]  /*3510*/  LOP3.LUT R2, R2, 0xffff, RZ, 0xc0, !PT ;  /* 0x0000ffff02027812 */ /* 0x000fe200078ec0ff */
[----:B------:R-:W-:Y:S01]  /*3520*/  IMAD.MOV.U32 R11, RZ, RZ, 0x1 ;  /* 0x00000001ff0b7424 */ /* 0x000fe200078e00ff */
[----:B------:R-:W-:Y:S01]  /*3530*/  CS2R R8, SRZ ;  /* 0x0000000000087805 */ /* 0x000fe2000001ff00 */
[----:B------:R-:W1:Y:S01]  /*3540*/  LDCU UR7, c[0x0][0x38c] ;  /* 0x00007180ff0777ac */ /* 0x000e620008000800 */
[----:B------:R-:W-:Y:S01]  /*3550*/  R2UR UR42, R2 ;  /* 0x00000000022a72ca */ /* 0x000fe200000e0000 */
[----:B------:R-:W-:Y:S01]  /*3560*/  IMAD.MOV.U32 R10, RZ, RZ, RZ ;  /* 0x000000ffff0a7224 */ /* 0x000fe200078e00ff */
[----:B------:R-:W-:Y:S01]  /*3570*/  UMOV UR45, URZ ;  /* 0x000000ff002d7c82 */ /* 0x000fe20008000000 */
[----:B------:R-:W-:Y:S01]  /*3580*/  UMOV UR39, URZ ;  /* 0x000000ff00277c82 */ /* 0x000fe20008000000 */
[----:B---3--:R-:W-:Y:S01]  /*3590*/  ULEA UR41, UR4, UR41, 0x18 ;  /* 0x0000002904297291 */ /* 0x008fe2000f8ec0ff */
[----:B------:R-:W-:Y:S01]  /*35a0*/  UMOV UR62, 0x0 ;  /* 0x00000000003e7882 */ /* 0x000fe20000000000 */
[----:B------:R-:W-:-:S02]  /*35b0*/  UMOV UR63, 0x4100490 ;  /* 0x04100490003f7882 */ /* 0x000fc40000000000 */
[----:B------:R-:W-:Y:S02]  /*35c0*/  UIADD3 UR5, UPT, UPT, UR41, 0x3400, URZ ;  /* 0x0000340029057890 */ /* 0x000fe4000fffe0ff */
[----:B------:R-:W-:Y:S02]  /*35d0*/  UIADD3 UR4, UPT, UPT, UR41, 0x13400, URZ ;  /* 0x0001340029047890 */ /* 0x000fe4000fffe0ff */
[----:B----4-:R-:W-:Y:S01]  /*35e0*/  UIADD3 UR6, UPT, UPT, UR6, 0x7f, URZ ;  /* 0x0000007f06067890 */ /* 0x010fe2000fffe0ff */
[----:B--2---:R-:W2:Y:S01]  /*35f0*/  LDS R0, [UR41+0x130] ;  /* 0x00013029ff007984 */ /* 0x004ea20008000800 */
[----:B------:R-:W-:Y:S02]  /*3600*/  USHF.R.U32.HI UR5, URZ, 0x4, UR5 ;  /* 0x00000004ff057899 */ /* 0x000fe40008011605 */
[----:B------:R-:W-:Y:S02]  /*3610*/  USHF.R.S32.HI UR47, URZ, 0x1f, UR6 ;  /* 0x0000001fff2f7899 */ /* 0x000fe40008011406 */
[----:B------:R-:W-:-:S02]  /*3620*/  USHF.R.U32.HI UR4, URZ, 0x4, UR4 ;  /* 0x00000004ff047899 */ /* 0x000fc40008011604 */
[----:B------:R-:W-:Y:S02]  /*3630*/  ULEA.HI UR47, UR47, UR6, URZ, 0x7 ;  /* 0x000000062f2f7291 */ /* 0x000fe4000f8f38ff */
[----:B------:R-:W-:Y:S02]  /*3640*/  ULOP3.LUT UR5, UR5, 0x3fff, URZ, 0xc0, !UPT ;  /* 0x00003fff05057892 */ /* 0x000fe4000f8ec0ff */
[----:B------:R-:W-:Y:S02]  /*3650*/  USHF.R.S32.HI UR47, URZ, 0x7, UR47 ;  /* 0x00000007ff2f7899 */ /* 0x000fe4000801142f */
[----:B------:R-:W-:Y:S02]  /*3660*/  ULOP3.LUT UR4, UR4, 0x3fff, URZ, 0xc0, !UPT ;  /* 0x00003fff04047892 */ /* 0x000fe4000f8ec0ff */
[----:B------:R-:W-:Y:S01]  /*3670*/  UISETP.LT.AND UP0, UPT, UR47, 0x1, UPT ;  /* 0x000000012f00788c */ /* 0x000fe2000bf01270 */
[----:B------:R-:W-:Y:S01]  /*3680*/  UMOV UR60, 0x0 ;  /* 0x00000000003c7882 */ /* 0x000fe20000000000 */
[----:B------:R-:W-:-:S02]  /*3690*/  UMOV UR61, 0x4100490 ;  /* 0x04100490003d7882 */ /* 0x000fc40000000000 */
[----:B------:R-:W-:Y:S01]  /*36a0*/  USEL UR64, UR47, 0x1, !UP0 ;  /* 0x000000012f407887 */ /* 0x000fe2000c000000 */
[----:B------:R-:W-:Y:S01]  /*36b0*/  UMOV UR58, 0x0 ;  /* 0x00000000003a7882 */ /* 0x000fe20000000000 */
[----:B------:R-:W-:Y:S01]  /*36c0*/  UMOV UR59, 0x4100490 ;  /* 0x04100490003b7882 */ /* 0x000fe20000000000 */
[----:B------:R-:W-:Y:S01]  /*36d0*/  UMOV UR56, 0x0 ;  /* 0x0000000000387882 */ /* 0x000fe20000000000 */
[----:B------:R-:W-:Y:S01]  /*36e0*/  UMOV UR57, 0x4100490 ;  /* 0x0410049000397882 */ /* 0x000fe20000000000 */
[----:B------:R-:W-:Y:S01]  /*36f0*/  UMOV UR54, 0x0 ;  /* 0x0000000000367882 */ /* 0x000fe20000000000 */
[----:B------:R-:W-:Y:S01]  /*3700*/  UMOV UR55, 0x4100490 ;  /* 0x0410049000377882 */ /* 0x000fe20000000000 */
[----:B------:R-:W-:Y:S01]  /*3710*/  UMOV UR52, 0x0 ;  /* 0x0000000000347882 */ /* 0x000fe20000000000 */
[----:B------:R-:W-:Y:S01]  /*3720*/  UMOV UR53, 0x4100490 ;  /* 0x0410049000357882 */ /* 0x000fe20000000000 */
[----:B------:R-:W-:Y:S02]  /*3730*/  ULOP3.LUT UR43, UR5, 0x10000, URZ, 0xfc, !UPT ;  /* 0x00010000052b7892 */ /* 0x000fe4000f8efcff */
[----:B------:R-:W-:-:S02]  /*3740*/  ULOP3.LUT UR44, UR4, 0x10000, URZ, 0xfc, !UPT ;  /* 0x00010000042c7892 */ /* 0x000fc4000f8efcff */
[----:B------:R-:W-:Y:S02]  /*3750*/  UIADD3 UR64, UPT, UPT, -UR64, URZ, URZ ;  /* 0x000000ff40407290 */ /* 0x000fe4000fffe1ff */
[----:B-1----:R-:W-:Y:S01]  /*3760*/  UISETP.GE.AND UP4, UPT, UR7, 0x1, UPT ;  /* 0x000000010700788c */ /* 0x002fe2000bf86270 */
[----:B------:R-:W-:Y:S01]  /*3770*/  UMOV UR50, 0x0 ;  /* 0x0000000000327882 */ /* 0x000fe20000000000 */
[----:B------:R-:W-:Y:S01]  /*3780*/  UMOV UR51, 0x4100490 ;  /* 0x0410049000337882 */ /* 0x000fe20000000000 */
[----:B------:R-:W-:Y:S01]  /*3790*/  UMOV UR48, 0x0 ;  /* 0x0000000000307882 */ /* 0x000fe20000000000 */
[----:B--2---:R-:W-:Y:S01]  /*37a0*/  R2UR UR65, R0 ;  /* 0x00000000004172ca */ /* 0x004fe200000e0000 */
[----:B------:R-:W-:-:S14]  /*37b0*/  UMOV UR49, 0x4100490 ;  /* 0x0410049000317882 */ /* 0x000fdc0000000000 */
.L_x_70:
[----:B------:R-:W-:Y:S02]  /*37c0*/  LEA R0, R10, UR41, 0x3 ;  /* 0x000000290a007c11 */ /* 0x000fe4000f8e18ff */
[----:B------:R-:W-:Y:S02]  /*37d0*/  SHF.L.U32 R2, R9, 0x1f, RZ ;  /* 0x0000001f09027819 */ /* 0x000fe400000006ff */
[----:B------:R-:W-:Y:S01]  /*37e0*/  PLOP3.LUT P0, PT, PT, PT, UP4, 0x80, 0x8 ;  /* 0x000000000008781c */ /* 0x000fe20003f0f048 */
[----:B------:R-:W-:Y:S01]  /*37f0*/  VIADD R3, R0, 0x90 ;  /* 0x0000009000037836 */ /* 0x000fe20000000000 */
[----:B-1----:R-:W1:Y:S02]  /*3800*/  SYNCS.PHASECHK.TRANS64.TRYWAIT P1, [R0+URZ+0x80], R2 ;  /* 0x00008002000075a7 */ /* 0x002e6400080211ff */
[----:B-1-3--:R-:W-:Y:S09]  /*3810*/  @!P1 BRA `(.L_x_64) ;  /* 0x0000004400989947 */ /* 0x00aff20003800000 */
.L_x_141:
[----:B------:R-:W-:Y:S01]  /*3820*/  LEA R4, R10, UR41, 0x4 ;  /* 0x000000290a047c11 */ /* 0x000fe2000f8e20ff */
[----:B------:R-:W-:Y:S01]  /*3830*/  @UP4 ULEA UR4, UR39, UR41, 0x3 ;  /* 0x0000002927044291 */ /* 0x000fe2000f8e18ff */
[----:B------:R-:W-:Y:S01]  /*3840*/  PLOP3.LUT P2, PT, PT, PT, PT, 0x80, 0x8 ;  /* 0x000000000008781c */ /* 0x000fe20003f4f070 */
[----:B------:R-:W-:Y:S01]  /*3850*/  ULEA UR46, UR45, UR41, 0x3 ;  /* 0x000000292d2e7291 */ /* 0x000fe2000f8e18ff */
[----:B------:R-:W-:Y:S02]  /*3860*/  PRMT R3, RZ, 0x654, R3 ;  /* 0x00000654ff037816 */ /* 0x000fe40000000003 */
[----:B------:R-:W2:Y:S01]  /*3870*/  LDS.128 R4, [R4+0x110] ;  /* 0x0001100004047984 */ /* 0x000ea20000000c00 */
[----:B-1----:R-:W-:Y:S02]  /*3880*/  @P0 SHF.L.U32 R2, R8, 0x1f, RZ ;  /* 0x0000001f08020819 */ /* 0x002fe400000006ff */
[----:B------:R-:W-:Y:S01]  /*3890*/  SHF.L.U32 R0, R11, 0x1f, RZ ;  /* 0x0000001f0b007819 */ /* 0x000fe200000006ff */
[----:B------:R-:W-:Y:S01]  /*38a0*/  @!PT LDS RZ, [RZ] ;  /* 0x00000000fffff984 */ /* 0x000fe20000000800 */
[----:B------:R-:W-:Y:S01]  /*38b0*/  @!PT LDS RZ, [RZ] ;  /* 0x00000000fffff984 */ /* 0x000fe20000000800 */
[----:B------:R-:W-:Y:S01]  /*38c0*/  @!PT LDS RZ, [RZ] ;  /* 0x00000000fffff984 */ /* 0x000fe20000000800 */
[----:B------:R-:W-:Y:S01]  /*38d0*/  @!PT LDS RZ, [RZ] ;  /* 0x00000000fffff984 */ /* 0x000fe20000000800 */
[----:B------:R1:W-:Y:S06]  /*38e0*/  MEMBAR.ALL.CTA ;  /* 0x0000000000007992 */ /* 0x0003ec0000008000 */
[----:B-1----:R-:W1:Y:S02]  /*38f0*/  FENCE.VIEW.ASYNC.S ;  /* 0x00000000000073c6 */ /* 0x002e640000000000 */
[----:B-1----:R1:W-:Y:S01]  /*3900*/  SYNCS.ARRIVE.TRANS64.RED.A1T0 RZ, [R3+URZ], RZ ;  /* 0x000000ff03ff79a7 */ /* 0x0023e200081004ff */
[----:B------:R1:W3:Y:S01]  /*3910*/  @P0 SYNCS.PHASECHK.TRANS64.TRYWAIT P2, [UR4], R2 ;  /* 0x00000002ff0005a7 */ /* 0x0002e20008041104 */
[----:B------:R-:W-:Y:S01]  /*3920*/  ULEA.HI UR4, UR45, UR45, URZ, 0x1 ;  /* 0x0000002d2d047291 */ /* 0x000fe2000f8f08ff */
[----:B--2---:R-:W-:-:S03]  /*3930*/  LOP3.LUT P1, RZ, R6, 0x1, RZ, 0xc0, !PT ;  /* 0x0000000106ff7812 */ /* 0x004fc6000782c0ff */
[----:B------:R-:W-:Y:S02]  /*3940*/  USHF.L.U32 UR5, UR4, 0x5, URZ ;  /* 0x0000000504057899 */ /* 0x000fe400080006ff */
[----:B------:R-:W-:Y:S02]  /*3950*/  ULOP3.LUT UR36, UR4, 0xffe, URZ, 0xc0, !UPT ;  /* 0x00000ffe04247892 */ /* 0x000fe4000f8ec0ff */
[----:B------:R-:W-:Y:S02]  /*3960*/  ULOP3.LUT UR4, UR5, 0xffffffc0, URZ, 0xc0, !UPT ;  /* 0xffffffc005047892 */ /* 0x000fe4000f8ec0ff */
[----:B------:R-:W-:Y:S02]  /*3970*/  UIADD3 UR36, UPT, UPT, -UR36, UR45, URZ ;  /* 0x0000002d24247290 */ /* 0x000fe4000fffe1ff */
[----:B------:R-:W-:Y:S01]  /*3980*/  UIADD3 UR4, UPT, UPT, UR65, UR4, URZ ;  /* 0x0000000441047290 */ /* 0x000fe2000fffe0ff */
[----:B------:R-:W2:Y:S03]  /*3990*/  SYNCS.PHASECHK.TRANS64.TRYWAIT P0, [UR46+0xc0], R0 ;  /* 0x0000c000ff0075a7 */ /* 0x000ea6000800112e */
[----:B------:R-:W-:Y:S01]  /*39a0*/  ULEA UR36, UR36, UR4, 0x14 ;  /* 0x0000000424247291 */ /* 0x000fe2000f8ea0ff */
[----:B-123--:R-:W-:Y:S11]  /*39b0*/  @!P0 BRA `(.L_x_65) ;  /* 0x0000004400448947 */ /* 0x00eff60003800000 */
.L_x_143:
[----:B------:R-:W-:Y:S01]  /*39c0*/  IADD3 R10, PT, PT, R10, 0x1, RZ ;  /* 0x000000010a0a7810 */ /* 0x000fe20007ffe0ff */
[----:B------:R-:W-:Y:S06]  /*39d0*/  BRA.U !UP4, `(.L_x_66) ;  /* 0x000000050c107547 */ /* 0x000fec000b800000 */
[----:B------:R-:W-:Y:S01]  /*39e0*/  UPLOP3.LUT UP2, UPT, UPT, UPT, UPT, 0x40, 0x4 ;  /* 0x000000000004789c */ /* 0x000fe20003f4e870 */
[----:B------:R-:W-:Y:S01]  /*39f0*/  UMOV UR38, UR64 ;  /* 0x0000004000267c82 */ /* 0x000fe20008000000 */
[----:B------:R-:W-:Y:S01]  /*3a00*/  UMOV UR37, UR47 ;  /* 0x0000002f00257c82 */ /* 0x000fe20008000000 */
[----:B------:R-:W-:-:S08]  /*3a10*/  UMOV UR5, UR39 ;  /* 0x0000002700057c82 */ /* 0x000fd00008000000 */
.L_x_69:
[----:B------:R-:W-:Y:S02]  /*3a20*/  UIADD3 UR38, UPT, UPT, UR38, 0x1, URZ ;  /* 0x0000000126267890 */ /* 0x000fe4000fffe0ff */
[----:B------:R-:W-:Y:S02]  /*3a30*/  ULEA UR7, UR5, UR41, 0x3 ;  /* 0x0000002905077291 */ /* 0x000fe4000f8e18ff */
[----:B------:R-:W-:Y:S01]  /*3a40*/  UISETP.NE.AND UP3, UPT, UR38, URZ, UPT ;  /* 0x000000ff2600728c */ /* 0x000fe2000bf65270 */
[----:B--23--:R-:W-:Y:S10]  /*3a50*/  @P2 BRA `(.L_x_67) ;  /* 0x00000000000c2947 */ /* 0x00cff40003800000 */
[----:B-1----:R-:W-:Y:S04]  /*3a60*/  SHF.L.U32 R2, R8, 0x1f, RZ ;  /* 0x0000001f08027819 */ /* 0x002fe800000006ff */
[----:B------:R-:W1:Y:S02]  /*3a70*/  SYNCS.PHASECHK.TRANS64.TRYWAIT P0, [UR7], R2 ;  /* 0x00000002ff0075a7 */ /* 0x000e640008001107 */
[----:B-1----:R-:W-:Y:S05]  /*3a80*/  @!P0 BRA `(.L_x_68) ;  /* 0x0000004400288947 */ /* 0x002fea0003800000 */
.L_x_67:
[----:B------:R-:W-:Y:S01]  /*3a90*/  UISETP.NE.AND UP0, UPT, UR37, 0x1, UPT ;  /* 0x000000012500788c */ /* 0x000fe2000bf05270 */
[----:B------:R-:W-:Y:S01]  /*3aa0*/  PLOP3.LUT P2, PT, PT, PT, PT, 0x80, 0x8 ;  /* 0x000000000008781c */ /* 0x000fe20003f4f070 */
[----:B------:R-:W-:Y:S02]  /*3ab0*/  UIADD3 UR4, UPT, UPT, UR5, 0x1, URZ ;  /* 0x0000000105047890 */ /* 0x000fe4000fffe0ff */
[----:B------:R-:W-:Y:S02]  /*3ac0*/  UIADD3 UR40, UPT, UPT, UR7, 0x20, URZ ;  /* 0x0000002007287890 */ /* 0x000fe4000fffe0ff */
[----:B------:R-:W-:Y:S01]  /*3ad0*/  UISETP.NE.AND UP1, UPT, UR4, 0x4, UPT ;  /* 0x000000040400788c */ /* 0x000fe2000bf25270 */
[----:B------:R-:W-:Y:S01]  /*3ae0*/  PLOP3.LUT P0, PT, PT, PT, UP0, 0x80, 0x8 ;  /* 0x000000000008781c */ /* 0x000fe20003f0f008 */
[----:B------:R-:W-:Y:S02]  /*3af0*/  UIADD3 UR37, UPT, UPT, UR37, -0x1, URZ ;  /* 0xffffffff25257890 */ /* 0x000fe4000fffe0ff */
[----:B------:R-:W-:Y:S02]  /*3b00*/  USEL UR6, URZ, 0x1, UP1 ;  /* 0x00000001ff067887 */ /* 0x000fe40008800000 */
[----:B------:R-:W-:Y:S01]  /*3b10*/  USEL UR39, UR4, URZ, UP1 ;  /* 0x000000ff04277287 */ /* 0x000fe20008800000 */
[----:B------:R-:W-:Y:S01]  /*3b20*/  UMOV UR7, 0x40004040 ;  /* 0x4000404000077882 */ /* 0x000fe20000000000 */
[----:B------:R-:W-:Y:S02]  /*3b30*/  UMOV UR35, 0x40004040 ;  /* 0x4000404000237882 */ /* 0x000fe40000000000 */
[----:B------:R-:W-:Y:S01]  /*3b40*/  @UP0 ULEA UR4, UR39, UR41, 0x3 ;  /* 0x0000002927040291 */ /* 0x000fe2000f8e18ff */
[----:B------:R-:W-:Y:S01]  /*3b50*/  LOP3.LUT R8, R8, UR6, RZ, 0x3c, !PT ;  /* 0x0000000608087c12 */ /* 0x000fe2000f8e3cff */
[----:B------:R-:W-:Y:S01]  /*3b60*/  ULEA UR6, UR5, UR44, 0xa ;  /* 0x0000002c05067291 */ /* 0x000fe2000f8e50ff */
[----:B------:R-:W-:Y:S02]  /*3b70*/  UMOV UR33, 0x40004040 ;  /* 0x4000404000217882 */ /* 0x000fe40000000000 */
[----:B-1----:R-:W-:Y:S01]  /*3b80*/  @P0 SHF.L.U32 R0, R8, 0x1f, RZ ;  /* 0x0000001f08000819 */ /* 0x002fe200000006ff */
[----:B------:R-:W-:Y:S02]  /*3b90*/  UIADD3 UR34, UPT, UPT, UR6, 0x2, URZ ;  /* 0x0000000206227890 */ /* 0x000fe4000fffe0ff */
[----:B------:R-:W-:Y:S01]  /*3ba0*/  UIADD3 UR30, UPT, UPT, UR6, 0x4, URZ ;  /* 0x00000004061e7890 */ /* 0x000fe2000fffe0ff */
[----:B------:R2:W3:Y:S01]  /*3bb0*/  @P0 SYNCS.PHASECHK.TRANS64.TRYWAIT P2, [UR4], R0 ;  /* 0x00000000ff0005a7 */ /* 0x0004e20008041104 */
[----:B------:R-:W-:Y:S02]  /*3bc0*/  ULEA UR4, UR5, UR43, 0xa ;  /* 0x0000002b05047291 */ /* 0x000fe4000f8e50ff */
[----:B------:R-:W-:Y:S02]  /*3bd0*/  UIADD3 UR26, UPT, UPT, UR6, 0x6, URZ ;  /* 0x00000006061a7890 */ /* 0x000fe4000fffe0ff */
        /* <DEDUP_REMOVED lines=10> */
[----:B------:R-:W-:Y:S01]  /*3c80*/  UIADD3 UR8, UPT, UPT, UR4, 0x206, URZ ;  /* 0x0000020604087890 */ /* 0x000fe2000fffe0ff */
[----:B------:R-:W-:Y:S01]  /*3c90*/  UMOV UR5, 0x40004040 ;  /* 0x4000404000057882 */ /* 0x000fe20000000000 */
[----:B------:R-:W-:Y:S01]  /*3ca0*/  UMOV UR31, 0x40004040 ;  /* 0x40004040001f7882 */ /* 0x000fe20000000000 */
[----:B------:R1:W-:Y:S01]  /*3cb0*/  UTCHMMA gdesc[UR4], gdesc[UR6], tmem[UR36], tmem[UR62], idesc[UR63], UP2 ;  /* 0x00ff3e06040075ea */ /* 0x0003e20009000024 */
[----:B------:R-:W-:Y:S01]  /*3cc0*/  UPLOP3.LUT UP2, UPT, UPT, UPT, UPT, 0x80, 0x8 ;  /* 0x000000000008789c */ /* 0x000fe20003f4f070 */
[----:B------:R2:W-:Y:S01]  /*3cd0*/  UTCHMMA gdesc[UR32], gdesc[UR34], tmem[UR36], tmem[UR60], idesc[UR61], UPT ;  /* 0x00ff3c22200075ea */ /* 0x0005e2000b800024 */
[----:B------:R-:W-:Y:S01]  /*3ce0*/  UMOV UR29, 0x40004040 ;  /* 0x40004040001d7882 */ /* 0x000fe20000000000 */
[----:B------:R-:W-:Y:S01]  /*3cf0*/  UMOV UR27, 0x40004040 ;  /* 0x40004040001b7882 */ /* 0x000fe20000000000 */
        /* <DEDUP_REMOVED lines=12> */
[----:B------:R-:W-:Y:S01]  /*3dc0*/  UMOV UR9, 0x40004040 ;  /* 0x4000404000097882 */ /* 0x000fe20000000000 */
[----:B------:R2:W-:Y:S01]  /*3dd0*/  UTCHMMA gdesc[UR12], gdesc[UR14], tmem[UR36], tmem[UR50], idesc[UR51], UPT ;  /* 0x00ff320e0c0075ea */ /* 0x0005e2000b800024 */
[----:B------:R2:W-:Y:S01]  /*3de0*/  UTCHMMA gdesc[UR8], gdesc[UR10], tmem[UR36], tmem[UR48], idesc[UR49], UPT ;  /* 0x00ff300a080075ea */ /* 0x0005e2000b800024 */
[----:B------:R2:W-:Y:S01]  /*3df0*/  UTCBAR.MULTICAST [UR40], URZ, UR42 ;  /* 0x000000ff280073e9 */ /* 0x0005e2000800082a */
[----:B-1----:R-:W-:Y:S01]  /*3e00*/  UMOV UR5, UR39 ;  /* 0x0000002700057c82 */ /* 0x002fe20008000000 */
[----:B------:R-:W-:Y:S05]  /*3e10*/  BRA.U UP3, `(.L_x_69) ;  /* 0xfffffffd03007547 */ /* 0x000fea000b83ffff */
.L_x_66:
[----:B------:R-:W-:Y:S01]  /*3e20*/  UIADD3 UR4, UPT, UPT, UR45, 0x1, URZ ;  /* 0x000000012d047890 */ /* 0x000fe2000fffe0ff */
[C---:B------:R-:W-:Y:S01]  /*3e30*/  ISETP.NE.AND P0, PT, R10.reuse, 0x2, PT ;  /* 0x000000020a00780c */ /* 0x040fe20003f05270 */
[----:B------:R-:W-:Y:S02]  /*3e40*/  UIADD3 UR5, UPT, UPT, UR46, 0xa0, URZ ;  /* 0x000000a02e057890 */ /* 0x000fe4000fffe0ff */
[----:B------:R-:W-:Y:S01]  /*3e50*/  UISETP.NE.AND UP0, UPT, UR4, 0x4, UPT ;  /* 0x000000040400788c */ /* 0x000fe2000bf05270 */
[----:B-12---:R-:W-:Y:S02]  /*3e60*/  SEL R0, RZ, 0x1, P0 ;  /* 0x00000001ff007807 */ /* 0x006fe40000000000 */
[----:B------:R-:W-:Y:S01]  /*3e70*/  SEL R10, R10, RZ, P0 ;  /* 0x000000ff0a0a7207 */ /* 0x000fe20000000000 */
[----:B------:R-:W-:Y:S01]  /*3e80*/  USEL UR6, URZ, 0x1, UP0 ;  /* 0x00000001ff067887 */ /* 0x000fe20008000000 */
[----:B------:R-:W-:Y:S01]  /*3e90*/  LOP3.LUT R9, R9, R0, RZ, 0x3c, !PT ;  /* 0x0000000009097212 */ /* 0x000fe200078e3cff */
[----:B------:R-:W-:Y:S01]  /*3ea0*/  USEL UR45, UR4, URZ, UP0 ;  /* 0x000000ff042d7287 */ /* 0x000fe20008000000 */
[----:B------:R1:W-:Y:S03]  /*3eb0*/  UTCBAR [UR5], URZ ;  /* 0x000000ff050073e9 */ /* 0x0003e600080000ff */
[----:B------:R-:W-:Y:S01]  /*3ec0*/  LOP3.LUT R11, R11, UR6, RZ, 0x3c, !PT ;  /* 0x000000060b0b7c12 */ /* 0x000fe2000f8e3cff */
[----:B------:R-:W-:Y:S07]  /*3ed0*/  @P1 BRA `(.L_x_70) ;  /* 0xfffffff800381947 */ /* 0x000fee000383ffff */
[----:B------:R-:W2:Y:S01]  /*3ee0*/  S2UR UR8, SR_CgaCtaId ;  /* 0x00000000000879c3 */ /* 0x000ea20000008800 */
[----:B------:R-:W-:Y:S01]  /*3ef0*/  ELECT P0, URZ, PT ;  /* 0x0000000000ff782f */ /* 0x000fe20003800000 */
[----:B------:R-:W-:Y:S01]  /*3f00*/  IMAD.MOV.U32 R0, RZ, RZ, 0x1 ;  /* 0x00000001ff007424 */ /* 0x000fe200078e00ff */
[----:B------:R-:W-:Y:S01]  /*3f10*/  UIADD3 UR41, UPT, UPT, UR41, 0xc0, URZ ;  /* 0x000000c029297890 */ /* 0x000fe2000fffe0ff */
[----:B------:R-:W-:Y:S01]  /*3f20*/  SHF.L.U32 R2, R11, 0x1f, RZ ;  /* 0x0000001f0b027819 */ /* 0x000fe200000006ff */
[----:B------:R-:W-:-:S03]  /*3f30*/  UMOV UR4, 0x40 ;  /* 0x0000004000047882 */ /* 0x000fc60000000000 */
[----:B------:R-:W-:Y:S01]  /*3f40*/  UVIRTCOUNT.DEALLOC.SMPOOL 0x80 ;  /* 0x000000800000784c */ /* 0x000fe20000000000 */
[----:B--2---:R-:W-:Y:S02]  /*3f50*/  ULEA UR8, UR8, UR4, 0x18 ;  /* 0x0000000408087291 */ /* 0x004fe4000f8ec0ff */
[----:B------:R-:W-:-:S07]  /*3f60*/  ULEA UR4, UR45, UR41, 0x3 ;  /* 0x000000292d047291 */ /* 0x000fce000f8e18ff */
[----:B------:R2:W-:Y:S02]  /*3f70*/  @P0 STS.U8 [UR8+0x1c], R0 ;  /* 0x00001c00ff000988 */ /* 0x0005e40008000008 */
[----:B------:R-:W4:Y:S02]  /*3f80*/  SYNCS.PHASECHK.TRANS64.TRYWAIT P0, [UR4], R2 ;  /* 0x00000002ff0075a7 */ /* 0x000f240008001104 */
[----:B--2-4-:R-:W-:Y:S05]  /*3f90*/  @!P0 BRA `(.L_x_71) ;  /* 0x0000003c00fc8947 */ /* 0x014fea0003800000 */
.L_x_146:
[----:B------:R-:W-:-:S04]  /*3fa0*/  UIADD3 UR4, UPT, UPT, UR45, 0x1, URZ ;  /* 0x000000012d047890 */ /* 0x000fc8000fffe0ff */
[----:B------:R-:W-:-:S04]  /*3fb0*/  UISETP.NE.AND UP0, UPT, UR4, 0x4, UPT ;  /* 0x000000040400788c */ /* 0x000fc8000bf05270 */
[----:B------:R-:W-:Y:S02]  /*3fc0*/  USEL UR6, URZ, 0x1, UP0 ;  /* 0x00000001ff067887 */ /* 0x000fe40008000000 */
[----:B------:R-:W-:-:S04]  /*3fd0*/  USEL UR4, UR4, URZ, UP0 ;  /* 0x000000ff04047287 */ /* 0x000fc80008000000 */
[----:B-1----:R-:W-:Y:S01]  /*3fe0*/  ULEA UR5, UR4, UR41, 0x3 ;  /* 0x0000002904057291 */ /* 0x002fe2000f8e18ff */
[----:B--2---:R-:W-:-:S04]  /*3ff0*/  LOP3.LUT R2, R11, UR6, RZ, 0x3c, !PT ;  /* 0x000000060b027c12 */ /* 0x004fc8000f8e3cff */
[----:B------:R-:W-:-:S04]  /*4000*/  SHF.L.U32 R3, R2, 0x1f, RZ ;  /* 0x0000001f02037819 */ /* 0x000fc800000006ff */
[----:B------:R-:W1:Y:S02]  /*4010*/  SYNCS.PHASECHK.TRANS64.TRYWAIT P0, [UR5], R3 ;  /* 0x00000003ff0075a7 */ /* 0x000e640008001105 */
[----:B-1----:R-:W-:Y:S05]  /*4020*/  @!P0 BRA `(.L_x_72) ;  /* 0x0000003c00f08947 */ /* 0x002fea0003800000 */
.L_x_148:
        /* <DEDUP_REMOVED lines=9> */
.L_x_150:
[----:B------:R-:W-:-:S04]  /*40c0*/  UIADD3 UR4, UPT, UPT, UR4, 0x1, URZ ;  /* 0x0000000104047890 */ /* 0x000fc8000fffe0ff */
[----:B------:R-:W-:-:S04]  /*40d0*/  UISETP.NE.AND UP0, UPT, UR4, 0x4, UPT ;  /* 0x000000040400788c */ /* 0x000fc8000bf05270 */
[----:B------:R-:W-:Y:S02]  /*40e0*/  USEL UR5, URZ, 0x1, UP0 ;  /* 0x00000001ff057887 */ /* 0x000fe40008000000 */
[----:B------:R-:W-:-:S04]  /*40f0*/  USEL UR4, UR4, URZ, UP0 ;  /* 0x000000ff04047287 */ /* 0x000fc80008000000 */
[----:B------:R-:W-:Y:S01]  /*4100*/  ULEA UR4, UR4, UR41, 0x3 ;  /* 0x0000002904047291 */ /* 0x000fe2000f8e18ff */
[----:B------:R-:W-:-:S04]  /*4110*/  LOP3.LUT R2, R2, UR5, RZ, 0x3c, !PT ;  /* 0x0000000502027c12 */ /* 0x000fc8000f8e3cff */
[----:B------:R-:W-:-:S04]  /*4120*/  SHF.L.U32 R2, R2, 0x1f, RZ ;  /* 0x0000001f02027819 */ /* 0x000fc800000006ff */
[----:B------:R-:W2:Y:S02]  /*4130*/  SYNCS.PHASECHK.TRANS64.TRYWAIT P0, [UR4], R2 ;  /* 0x00000002ff0075a7 */ /* 0x000ea40008001104 */
[----:B--2---:R-:W-:Y:S05]  /*4140*/  @!P0 BRA `(.L_x_74) ;  /* 0x0000003c00d88947 */ /* 0x004fea0003800000 */
.L_x_152:
[----:B------:R-:W-:Y:S01]  /*4150*/  NOP ;  /* 0x0000000000007918 */ /* 0x000fe20000000000 */
[----:B-1----:R-:W1:Y:S01]  /*4160*/  LDS R0, [UR8+0x14] ;  /* 0x00001408ff007984 */ /* 0x002e620008000800 */
[----:B------:R-:W-:Y:S01]  /*4170*/  ULOP3.LUT UR4, UR65, 0xffff, URZ, 0xc0, !UPT ;  /* 0x0000ffff41047892 */ /* 0x000fe2000f8ec0ff */
[----:B------:R-:W-:Y:S01]  /*4180*/  UMOV UR5, 0xffff ;  /* 0x0000ffff00057882 */ /* 0x000fe20000000000 */
[----:B------:R-:W-:Y:S02]  /*4190*/  UMOV UR6, 0x1 ;  /* 0x0000000100067882 */ /* 0x000fe40000000000 */
[----:B------:R-:W-:-:S04]  /*41a0*/  USHF.R.U32.HI UR4, URZ, 0x5, UR4 ;  /* 0x00000005ff047899 */ /* 0x000fc80008011604 */
[----:B------:R-:W-:Y:S02]  /*41b0*/  USHF.L.U32 UR5, UR5, UR4, URZ ;  /* 0x0000000405057299 */ /* 0x000fe400080006ff */
[----:B------:R-:W-:-:S04]  /*41c0*/  USHF.L.U32 UR4, UR6, UR4, URZ ;  /* 0x0000000406047299 */ /* 0x000fc800080006ff */
[----:B-1----:R-:W-:-:S04]  /*41d0*/  LOP3.LUT R0, R0, UR5, RZ, 0xc0, !PT ;  /* 0x0000000500007c12 */ /* 0x002fc8000f8ec0ff */
[----:B------:R-:W-:-:S13]  /*41e0*/  ISETP.NE.AND P0, PT, R0, UR5, PT ;  /* 0x0000000500007c0c */ /* 0x000fda000bf05270 */
[----:B------:R-:W-:Y:S05]  /*41f0*/  @P0 BRA `(.L_x_75) ;  /* 0x0000000000580947 */ /* 0x000fea0003800000 */
[----:B------:R-:W1:Y:S02]  /*4200*/  LDS R0, [UR8+0x18] ;  /* 0x00001808ff007984 */ /* 0x000e640008000800 */
[----:B-1----:R-:W-:-:S04]  /*4210*/  LOP3.LUT R0, R0, UR4, RZ, 0xc0, !PT ;  /* 0x0000000400007c12 */ /* 0x002fc8000f8ec0ff */
[----:B------:R-:W-:-:S13]  /*4220*/  ISETP.NE.AND P0, PT, R0, UR4, PT ;  /* 0x0000000400007c0c */ /* 0x000fda000bf05270 */
[----:B------:R-:W-:Y:S05]  /*4230*/  @P0 BRA `(.L_x_76) ;  /* 0x00000000003c0947 */ /* 0x000fea0003800000 */
[----:B------:R-:W1:Y:S01]  /*4240*/  S2R R2, SR_LANEID ;  /* 0x0000000000027919 */ /* 0x000e620000000000 */
[----:B------:R-:W-:-:S06]  /*4250*/  ULOP3.LUT UR5, URZ, UR5, URZ, 0x33, !UPT ;  /* 0x00000005ff057292 */ /* 0x000fcc000f8e33ff */
[----:B------:R-:W-:-:S04]  /*4260*/  IMAD.U32 R0, RZ, RZ, UR5 ;  /* 0x00000005ff007e24 */ /* 0x000fc8000f8e00ff */
[----:B------:R2:W4:Y:S02]  /*4270*/  REDUX UR7, R0 ;  /* 0x00000000000773c4 */ /* 0x0005240000000000 */
[----:B------:R1:W-:Y:S01]  /*4280*/  UTCATOMSWS.AND URZ, UR5 ;  /* 0x0000000500ff79e3 */ /* 0x0003e20008000000 */
[----:B--2---:R-:W-:Y:S01]  /*4290*/  LOP3.LUT R0, RZ, UR4, RZ, 0x33, !PT ;  /* 0x00000004ff007c12 */ /* 0x004fe2000f8e33ff */
[----:B------:R-:W-:Y:S02]  /*42a0*/  VOTEU.ANY UR4, UPT, PT ;  /* 0x0000000000047886 */ /* 0x000fe400038e0100 */
[----:B------:R-:W-:Y:S02]  /*42b0*/  UFLO.U32 UR4, UR4 ;  /* 0x00000004000472bd */ /* 0x000fe400080e0000 */
[----:B------:R-:W2:Y:S04]  /*42c0*/  REDUX UR6, R0 ;  /* 0x00000000000673c4 */ /* 0x000ea80000000000 */
[----:B-1----:R-:W-:-:S02]  /*42d0*/  ISETP.EQ.U32.AND P0, PT, R2, UR4, PT ;  /* 0x0000000402007c0c */ /* 0x002fc4000bf02070 */
[----:B----4-:R-:W-:-:S11]  /*42e0*/  MOV R2, UR7 ;  /* 0x0000000700027c02 */ /* 0x010fd60008000f00 */
[----:B------:R1:W-:Y:S01]  /*42f0*/  @P0 ATOMS.AND RZ, [UR8+0x14], R2 ;  /* 0x00001402ffff098c */ /* 0x0003e2000a800008 */
[----:B--2---:R-:W-:-:S05]  /*4300*/  IMAD.U32 R0, RZ, RZ, UR6 ;  /* 0x00000006ff007e24 */ /* 0x004fca000f8e00ff */
[----:B------:R1:W-:Y:S01]  /*4310*/  @P0 ATOMS.AND RZ, [UR8+0x18], R0 ;  /* 0x00001800ffff098c */ /* 0x0003e2000a800008 */
[----:B------:R-:W-:Y:S05]  /*4320*/  BRA `(.L_x_77) ;  /* 0x0000000000147947 */ /* 0x000fea0003800000 */
.L_x_76:
[----:B------:R-:W-:Y:S02]  /*4330*/  MOV R2, 0x4350 ;  /* 0x0000435000027802 */ /* 0x000fe40000000f00 */
[----:B---3-5:R-:W-:Y:S05]  /*4340*/  CALL.REL.NOINC `($__internal_0_$__cuda_sm10x_tcgen05_guardrail_trap_col_being_dealloced_not_returned_by_alloc) ;  /* 0x00000040004c7944 */ /* 0x028fea0003c00000 */
[----:B------:R-:W-:Y:S05]  /*4350*/  BRA `(.L_x_77) ;  /* 0x0000000000087947 */ /* 0x000fea0003800000 */
.L_x_75:
[----:B------:R-:W-:Y:S02]  /*4360*/  MOV R2, 0x4380 ;  /* 0x0000438000027802 */ /* 0x000fe40000000f00 */
[----:B---3-5:R-:W-:Y:S05]  /*4370*/  CALL.REL.NOINC `($__internal_2_$__cuda_sm10x_tcgen05_guardrail_trap_unallocated_columns_being_dealloced) ;  /* 0x0000004000587944 */ /* 0x028fea0003c00000 */
.L_x_77:
[----:B------:R-:W-:Y:S01]  /*4380*/  NOP ;  /* 0x0000000000007918 */ /* 0x000fe20000000000 */
[----:B------:R-:W-:Y:S05]  /*4390*/  EXIT ;  /* 0x000000000000794d */ /* 0x000fea0003800000 */
.L_x_59:
[----:B------:R-:W-:-:S09]  /*43a0*/  UISETP.NE.OR UP0, UPT, UR22, 0x3, !UP3 ;  /* 0x000000031600788c */ /* 0x000fd2000df05670 */
[----:B------:R-:W-:Y:S05]  /*43b0*/  BRA.U UP0, `(.L_x_78) ;  /* 0x0000000d00f07547 */ /* 0x000fea000b800000 */
[----:B------:R-:W2:Y:S01]  /*43c0*/  LDCU UR33, c[0x0][0x370] ;  /* 0x00006e00ff2177ac */ /* 0x000ea20008000800 */
[----:B------:R-:W3:Y:S01]  /*43d0*/  LDC.64 R16, c[0x0][0x348] ;  /* 0x0000d200ff107b82 */ /* 0x000ee20000000a00 */
[----:B------:R-:W-:Y:S02]  /*43e0*/  HFMA2 R13, -RZ, RZ, 0, 0 ;  /* 0x00000000ff0d7431 */ /* 0x000fe400000001ff */
[----:B------:R-:W-:Y:S01]  /*43f0*/  IMAD.MOV.U32 R15, RZ, RZ, 0x1 ;  /* 0x00000001ff0f7424 */ /* 0x000fe200078e00ff */
[----:B------:R-:W2:Y:S01]  /*4400*/  LDCU.128 UR28, c[0x0][0xb10] ;  /* 0x00016200ff1c77ac */ /* 0x000ea20008000c00 */
[----:B------:R-:W-:Y:S01]  /*4410*/  IMAD.MOV.U32 R14, RZ, RZ, RZ ;  /* 0x000000ffff0e7224 */ /* 0x000fe200078e00ff */
[----:B------:R-:W-:Y:S01]  /*4420*/  MOV R7, 0x1000 ;  /* 0x0000100000077802 */ /* 0x000fe20000000f00 */
[----:B------:R-:W4:Y:S01]  /*4430*/  LDCU UR32, c[0x0][0x374] ;  /* 0x00006e80ff2077ac */ /* 0x000f220008000800 */
[----:B------:R-:W1:Y:S01]  /*4440*/  LDC.64 R2, c[0x0][0x888] ;  /* 0x00022200ff027b82 */ /* 0x000e620000000a00 */
[----:B------:R-:W4:Y:S01]  /*4450*/  LDCU UR15, c[0x0][0xb0c] ;  /* 0x00016180ff0f77ac */ /* 0x000f220008000800 */
[----:B------:R-:W4:Y:S06]  /*4460*/  LDCU UR38, c[0x0][0xb20] ;  /* 0x00016400ff2677ac */ /* 0x000f2c0008000800 */
[----:B------:R-:W1:Y:S01]  /*4470*/  LDC.64 R4, c[0x0][0x890] ;  /* 0x00022400ff047b82 */ /* 0x000e620000000a00 */
[----:B------:R-:W3:Y:S01]  /*4480*/  LDCU UR4, c[0x0][0xb30] ;  /* 0x00016600ff0477ac */ /* 0x000ee20008000800 */
[----:B--2---:R-:W-:-:S02]  /*4490*/  UIMAD.WIDE.U32 UR6, UR33, UR28, URZ ;  /* 0x0000001c210672a5 */ /* 0x004fc4000f8e00ff */
[----:B----4-:R-:W-:Y:S01]  /*44a0*/  UIMAD.WIDE.U32 UR8, UR32, UR31, URZ ;  /* 0x0000001f200872a5 */ /* 0x010fe2000f8e00ff */
[----:B------:R-:W-:Y:S01]  /*44b0*/  UMOV UR24, 0x400 ;  /* 0x0000040000187882 */ /* 0x000fe20000000000 */
[----:B------:R-:W-:-:S03]  /*44c0*/  UPLOP3.LUT UP3, UPT, UPT, UPT, UPT, 0x40, 0x4 ;  /* 0x000000000004789c */ /* 0x000fc60003f6e870 */
[----:B------:R-:W-:Y:S01]  /*44d0*/  UMOV UR6, UR7 ;  /* 0x0000000700067c82 */ /* 0x000fe20008000000 */
[----:B------:R-:W-:Y:S01]  /*44e0*/  UISETP.GE.AND UP0, UPT, UR42, 0x1, UPT ;  /* 0x000000012a00788c */ /* 0x000fe2000bf06270 */
[----:B------:R-:W-:Y:S01]  /*44f0*/  UMOV UR34, UR9 ;  /* 0x0000000900227c82 */ /* 0x000fe20008000000 */
[----:B------:R-:W-:Y:S01]  /*4500*/  UISETP.NE.AND UP4, UPT, UR42, 0x1, UPT ;  /* 0x000000012a00788c */ /* 0x000fe2000bf85270 */
[----:B------:R-:W2:Y:S01]  /*4510*/  LDCU.64 UR16, c[0x0][0xb28] ;  /* 0x00016500ff1077ac */ /* 0x000ea20008000a00 */
[----:B------:R-:W-:Y:S02]  /*4520*/  ULEA UR24, UR54, UR24, 0x18 ;  /* 0x0000001836187291 */ /* 0x000fe4000f8ec0ff */
[----:B------:R-:W-:Y:S02]  /*4530*/  UISETP.NE.AND UP6, UPT, UR15, 0x1, UPT ;  /* 0x000000010f00788c */ /* 0x000fe4000bfc5270 */
[----:B------:R-:W-:Y:S02]  /*4540*/  UISETP.NE.AND UP5, UPT, UR30, 0x1, UPT ;  /* 0x000000011e00788c */ /* 0x000fe4000bfa5270 */
[----:B------:R-:W-:-:S02]  /*4550*/  USHF.R.U32.HI UR35, URZ, UR29, UR6 ;  /* 0x0000001dff237299 */ /* 0x000fc40008011606 */
[----:B------:R-:W-:Y:S02]  /*4560*/  USHF.R.U32.HI UR34, URZ, UR38, UR34 ;  /* 0x00000026ff227299 */ /* 0x000fe40008011622 */
[----:B---3--:R-:W-:Y:S01]  /*4570*/  UISETP.NE.AND UP2, UPT, UR4, 0x1, UPT ;  /* 0x000000010400788c */ /* 0x008fe2000bf45270 */
[----:B------:R-:W-:-:S10]  /*4580*/  UMOV UR12, URZ ;  /* 0x000000ff000c7c82 */ /* 0x000fd40008000000 */
.L_x_87:
[C---:B------:R-:W-:Y:S02]  /*4590*/  LEA R12, R14.reuse, UR24, 0x3 ;  /* 0x000000180e0c7c11 */ /* 0x040fe4000f8e18ff */
[----:B------:R-:W-:Y:S02]  /*45a0*/  SHF.L.U32 R0, R13, 0x1f, RZ ;  /* 0x0000001f0d007819 */ /* 0x000fe400000006ff */
[----:B------:R-:W-:Y:S02]  /*45b0*/  LEA R8, R14, UR24, 0x4 ;  /* 0x000000180e087c11 */ /* 0x000fe4000f8e20ff */
[----:B---3--:R-:W3:Y:S02]  /*45c0*/  SYNCS.PHASECHK.TRANS64.TRYWAIT P0, [R12+URZ+0x80], R0 ;  /* 0x000080000c0075a7 */ /* 0x008ee400080011ff */
[----:B---3--:R-:W-:Y:S05]  /*45d0*/  @!P0 BRA `(.L_x_79) ;  /* 0x0000003800cc8947 */ /* 0x008fea0003800000 */
.L_x_153:
        /* <DEDUP_REMOVED lines=8> */
[----:B----4-:R-:W-:Y:S11]  /*4660*/  LOP3.LUT P0, RZ, R10, 0x1, RZ, 0xc0, !PT ;  /* 0x000000010aff7812 */ /* 0x010ff6000780c0ff */
[----:B------:R-:W-:Y:S02]  /*4670*/  @!UPT UIADD3 URZ, UPT, UPT, URZ, URZ, URZ ;  /* 0x000000fffffff290 */ /* 0x000fe4000fffe0ff */
[----:B-1----:R-:W-:Y:S01]  /*4680*/  VOTEU.ANY UP1, P0 ;  /* 0x0000000000ff7886 */ /* 0x002fe20000020100 */
[----:B------:R-:W-:Y:S11]  /*4690*/  PLOP3.LUT P0, PT, PT, PT, UP1, 0x80, 0x8 ;  /* 0x000000000008781c */ /* 0x000ff60003f0f018 */
[----:B------:R-:W-:Y:S02]  /*46a0*/  @!UPT UIADD3 URZ, UPT, UPT, URZ, URZ, URZ ;  /* 0x000000fffffff290 */ /* 0x000fe4000fffe0ff */
[----:B---3--:R-:W-:Y:S02]  /*46b0*/  @P0 SHF.R.U32.HI R0, RZ, 0x10, R9 ;  /* 0x00000010ff000819 */ /* 0x008fe40000011609 */
[----:B------:R-:W-:Y:S02]  /*46c0*/  @P0 MOV R6, R8 ;  /* 0x0000000800060202 */ /* 0x000fe40000000f00 */
[----:B------:R-:W-:Y:S01]  /*46d0*/  @P0 R2UR UR4, R0 ;  /* 0x00000000000402ca */ /* 0x000fe200000e0000 */
[----:B------:R-:W-:Y:S01]  /*46e0*/  VIADD R0, R12, 0x90 ;  /* 0x000000900c007836 */ /* 0x000fe20000000000 */
[----:B------:R-:W-:Y:S02]  /*46f0*/  @P0 LOP3.LUT R8, R9, 0xffff, RZ, 0xc0, !PT ;  /* 0x0000ffff09080812 */ /* 0x000fe400078ec0ff */
[----:B------:R-:W-:Y:S02]  /*4700*/  @P0 R2UR UR6, R6 ;  /* 0x00000000060602ca */ /* 0x000fe400000e0000 */
[----:B------:R-:W-:Y:S02]  /*4710*/  PRMT R0, RZ, 0x654, R0 ;  /* 0x00000654ff007816 */ /* 0x000fe40000000000 */
[----:B------:R-:W-:Y:S02]  /*4720*/  @P0 R2UR UR5, R8 ;  /* 0x00000000080502ca */ /* 0x000fe400000e0000 */
[----:B------:R1:W-:Y:S03]  /*4730*/  SYNCS.ARRIVE.TRANS64.RED.A1T0 RZ, [R0+URZ], RZ ;  /* 0x000000ff00ff79a7 */ /* 0x0003e600081004ff */
[----:B------:R-:W-:Y:S04]  /*4740*/  @UP1 UMOV UR27, UR4 ;  /* 0x00000004001b1c82 */ /* 0x000fe80008000000 */
[----:B------:R-:W-:Y:S04]  /*4750*/  @UP1 UMOV UR14, UR6 ;  /* 0x00000006000e1c82 */ /* 0x000fe80008000000 */
[----:B------:R-:W-:Y:S01]  /*4760*/  @UP1 UMOV UR13, UR5 ;  /* 0x00000005000d1c82 */ /* 0x000fe20008000000 */
[----:B------:R-:W-:Y:S05]  /*4770*/  BRA.U !UP0, `(.L_x_80) ;  /* 0x0000000108a47547 */ /* 0x000fea000b800000 */
[----:B------:R-:W-:Y:S02]  /*4780*/  UIMAD.WIDE.U32 UR8, UR13, UR31, URZ ;  /* 0x0000001f0d0872a5 */ /* 0x000fe4000f8e00ff */
[----:B------:R-:W-:Y:S02]  /*4790*/  UIMAD.WIDE.U32 UR10, UR14, UR28, URZ ;  /* 0x0000001c0e0a72a5 */ /* 0x000fe4000f8e00ff */
[----:B------:R-:W-:Y:S02]  /*47a0*/  USEL UR4, UR32, UR34, !UP5 ;  /* 0x0000002220047287 */ /* 0x000fe4000e800000 */
[----:B------:R-:W-:Y:S02]  /*47b0*/  USEL UR7, UR33, UR35, !UP6 ;  /* 0x0000002321077287 */ /* 0x000fe4000f000000 */
[----:B--2---:R-:W-:Y:S02]  /*47c0*/  UIMAD.WIDE.U32 UR18, UR4, UR16, URZ ;  /* 0x00000010041272a5 */ /* 0x004fe4000f8e00ff */
[----:B------:R-:W-:Y:S01]  /*47d0*/  UIMAD.WIDE.U32 UR20, UR7, UR16, URZ ;  /* 0x00000010071472a5 */ /* 0x000fe2000f8e00ff */
[----:B------:R-:W-:Y:S02]  /*47e0*/  UMOV UR5, UR9 ;  /* 0x0000000900057c82 */ /* 0x000fe40008000000 */
[----:B------:R-:W-:Y:S03]  /*47f0*/  USHF.R.U32.HI UR6, URZ, UR38, UR5 ;  /* 0x00000026ff067299 */ /* 0x000fe60008011605 */
[----:B------:R-:W-:Y:S01]  /*4800*/  UMOV UR5, UR11 ;  /* 0x0000000b00057c82 */ /* 0x000fe20008000000 */
[----:B------:R-:W-:Y:S02]  /*4810*/  USEL UR6, UR13, UR6, !UP5 ;  /* 0x000000060d067287 */ /* 0x000fe4000e800000 */
[----:B------:R-:W-:Y:S02]  /*4820*/  USHF.R.U32.HI UR8, URZ, UR29, UR5 ;  /* 0x0000001dff087299 */ /* 0x000fe40008011605 */
[----:B------:R-:W-:Y:S01]  /*4830*/  UIMAD.WIDE.U32 UR10, UR6, UR16, URZ ;  /* 0x00000010060a72a5 */ /* 0x000fe2000f8e00ff */
[----:B------:R-:W-:Y:S02]  /*4840*/  UMOV UR5, UR19 ;  /* 0x0000001300057c82 */ /* 0x000fe40008000000 */
[----:B------:R-:W-:Y:S03]  /*4850*/  @UP4 USHF.R.U32.HI UR4, URZ, UR17, UR5 ;  /* 0x00000011ff044299 */ /* 0x000fe60008011605 */
[----:B------:R-:W-:Y:S01]  /*4860*/  UMOV UR5, UR21 ;  /* 0x0000001500057c82 */ /* 0x000fe20008000000 */
[----:B------:R-:W-:Y:S02]  /*4870*/  UIMAD UR4, UR42, UR4, URZ ;  /* 0x000000042a0472a4 */ /* 0x000fe4000f8e02ff */
[----:B------:R-:W-:Y:S02]  /*4880*/  @UP4 USHF.R.U32.HI UR7, URZ, UR17, UR5 ;  /* 0x00000011ff074299 */ /* 0x000fe40008011605 */
[----:B------:R-:W-:Y:S02]  /*4890*/  USEL UR5, UR14, UR8, !UP6 ;  /* 0x000000080e057287 */ /* 0x000fe4000f000000 */
[----:B------:R-:W-:Y:S02]  /*48a0*/  UIMAD UR8, UR42, UR7, URZ ;  /* 0x000000072a0872a4 */ /* 0x000fe4000f8e02ff */
[----:B------:R-:W-:Y:S03]  /*48b0*/  UISETP.GE.AND UP0, UPT, UR6, UR4, UPT ;  /* 0x000000040600728c */ /* 0x000fe6000bf06270 */
[----:B------:R-:W-:Y:S01]  /*48c0*/  UMOV UR4, UR11 ;  /* 0x0000000b00047c82 */ /* 0x000fe20008000000 */
[----:B------:R-:W-:Y:S02]  /*48d0*/  UISETP.GE.OR UP0, UPT, UR5, UR8, UP0 ;  /* 0x000000080500728c */ /* 0x000fe40008706670 */
[----:B------:R-:W-:Y:S02]  /*48e0*/  USHF.R.U32.HI UR4, URZ, UR17, UR4 ;  /* 0x00000011ff047299 */ /* 0x000fe40008011604 */
[----:B------:R-:W-:Y:S02]  /*48f0*/  UIMAD.WIDE.U32 UR8, UR5, UR16, URZ ;  /* 0x00000010050872a5 */ /* 0x000fe4000f8e00ff */
[----:B------:R-:W-:Y:S04]  /*4900*/  USEL UR10, UR6, UR4, !UP4 ;  /* 0x00000004060a7287 */ /* 0x000fe8000e000000 */
[----:B------:R-:W-:Y:S01]  /*4910*/  UIADD3 UR11, UPT, UPT, -UR10, URZ, URZ ;  /* 0x000000ff0a0b7290 */ /* 0x000fe2000fffe1ff */
[----:B------:R-:W-:Y:S02]  /*4920*/  @!UP0 UMOV UR4, UR9 ;  /* 0x0000000900048c82 */ /* 0x000fe40008000000 */
[----:B------:R-:W-:Y:S02]  /*4930*/  @!UP0 USHF.R.U32.HI UR4, URZ, UR17, UR4 ;  /* 0x00000011ff048299 */ /* 0x000fe40008011604 */
[----:B------:R-:W-:Y:S02]  /*4940*/  UIMAD UR8, UR42, UR11, UR6 ;  /* 0x0000000b2a0872a4 */ /* 0x000fe4000f8e0206 */
[----:B------:R-:W-:Y:S04]  /*4950*/  @!UP0 USEL UR4, UR5, UR4, !UP4 ;  /* 0x0000000405048287 */ /* 0x000fe8000e000000 */
[----:B------:R-:W-:Y:S02]  /*4960*/  @!UP0 UIMAD UR8, UR7, UR8, UR4 ;  /* 0x00000008070882a4 */ /* 0x000fe4000f8e0204 */
[----:B------:R-:W-:Y:S02]  /*4970*/  @!UP0 UIADD3 UR9, UPT, UPT, UR10, -UR4, URZ ;  /* 0x800000040a098290 */ /* 0x000fe4000fffe0ff */
[----:B------:R-:W-:Y:S02]  /*4980*/  UIADD3 UR4, UPT, UPT, -UR5, URZ, URZ ;  /* 0x000000ff05047290 */ /* 0x000fe4000fffe1ff */
[----:B------:R-:W-:Y:S02]  /*4990*/  UIADD3 UR7, UPT, UPT, -UR6, URZ, URZ ;  /* 0x000000ff06077290 */ /* 0x000fe4000fffe1ff */
[----:B------:R-:W-:Y:S02]  /*49a0*/  @!UP0 UIMAD UR6, UR9, UR42, UR5 ;  /* 0x0000002a090682a4 */ /* 0x000fe4000f8e0205 */
[----:B------:R-:W-:Y:S02]  /*49b0*/  UIMAD UR14, UR15, UR4, UR14 ;  /* 0x000000040f0e72a4 */ /* 0x000fe4000f8e020e */
[----:B------:R-:W-:Y:S01]  /*49c0*/  UIMAD UR13, UR30, UR7, UR13 ;  /* 0x000000071e0d72a4 */ /* 0x000fe2000f8e020d */
[----:B------:R-:W-:Y:S02]  /*49d0*/  @!UP0 UMOV UR5, UR8 ;  /* 0x0000000800058c82 */ /* 0x000fe40008000000 */
[----:B------:R-:W-:Y:S02]  /*49e0*/  UIMAD UR14, UR5, UR15, UR14 ;  /* 0x0000000f050e72a4 */ /* 0x000fe4000f8e020e */
[----:B------:R-:W-:Y:S11]  /*49f0*/  UIMAD UR13, UR6, UR30, UR13 ;  /* 0x0000001e060d72a4 */ /* 0x000ff6000f8e020d */
[----:B------:R-:W-:Y:S01]  /*4a00*/  @!UPT UIADD3 URZ, UPT, UPT, URZ, URZ, URZ ;  /* 0x000000fffffff290 */ /* 0x000fe2000fffe0ff */
.L_x_80:
[----:B------:R-:W3:Y:S01]  /*4a10*/  @!UP2 LDCU.128 UR20, c[0x0][0xb10] ;  /* 0x00016200ff14a7ac */ /* 0x000ee20008000c00 */
[C---:B------:R-:W-:Y:S02]  /*4a20*/  ISETP.NE.U32.AND P1, PT, R4.reuse, RZ, PT ;  /* 0x000000ff0400720c */ /* 0x040fe40003f25070 */
[----:B------:R-:W-:Y:S02]  /*4a30*/  ISETP.NE.U32.AND P0, PT, R4, RZ, PT ;  /* 0x000000ff0400720c */ /* 0x000fe40003f05070 */
[C---:B------:R-:W-:Y:S02]  /*4a40*/  ISETP.NE.AND.EX P1, PT, R5.reuse, RZ, PT, P1 ;  /* 0x000000ff0500720c */ /* 0x040fe40003f25310 */
[----:B------:R-:W-:Y:S01]  /*4a50*/  ISETP.NE.AND.EX P0, PT, R5, RZ, PT, P0 ;  /* 0x000000ff0500720c */ /* 0x000fe20003f05300 */
[----:B------:R-:W4:Y:S01]  /*4a60*/  @!UP2 LDCU UR5, c[0x0][0xb0c] ;  /* 0x00016180ff05a7ac */ /* 0x000f220008000800 */
[----:B------:R-:W-:Y:S02]  /*4a70*/  USHF.L.U32 UR11, UR25, 0x6, URZ ;  /* 0x00000006190b7899 */ /* 0x000fe400080006ff */
[----:B------:R-:W-:Y:S02]  /*4a80*/  USHF.L.U32 UR10, UR26, 0x6, URZ ;  /* 0x000000061a0a7899 */ /* 0x000fe400080006ff */
[----:B---3--:R-:W-:Y:S07]  /*4a90*/  UIMAD.WIDE.U32 UR6, UR14, UR20, URZ ;  /* 0x000000140e0672a5 */ /* 0x008fee000f8e00ff */
[----:B------:R-:W-:Y:S01]  /*4aa0*/  @!UP2 UMOV UR4, UR7 ;  /* 0x000000070004ac82 */ /* 0x000fe20008000000 */
[----:B----4-:R-:W-:Y:S02]  /*4ab0*/  @!UP2 UISETP.NE.AND UP0, UPT, UR5, 0x1, UPT ;  /* 0x000000010500a88c */ /* 0x010fe4000bf05270 */
[----:B------:R-:W-:Y:S02]  /*4ac0*/  @!UP2 USHF.R.U32.HI UR4, URZ, UR21, UR4 ;  /* 0x00000015ff04a299 */ /* 0x000fe40008011604 */
[----:B------:R-:W-:Y:S02]  /*4ad0*/  UIMAD.WIDE.U32 UR6, UR13, UR23, URZ ;  /* 0x000000170d0672a5 */ /* 0x000fe4000f8e00ff */
[----:B------:R-:W-:Y:S02]  /*4ae0*/  @!UP2 USEL UR8, UR14, UR4, !UP0 ;  /* 0x000000040e08a287 */ /* 0x000fe4000c000000 */
[----:B------:R-:W-:Y:S03]  /*4af0*/  @!UP2 UISETP.NE.AND UP0, UPT, UR22, 0x1, UPT ;  /* 0x000000011600a88c */ /* 0x000fe6000bf05270 */
[----:B------:R-:W-:Y:S02]  /*4b00*/  @!UP2 UMOV UR6, UR7 ;  /* 0x000000070006ac82 */ /* 0x000fe40008000000 */
[----:B------:R-:W3:Y:S02]  /*4b10*/  @!UP2 LDCU UR4, c[0x0][0xb20] ;  /* 0x00016400ff04a7ac */ /* 0x000ee40008000800 */
[----:B---3--:R-:W-:Y:S04]  /*4b20*/  @!UP2 USHF.R.U32.HI UR6, URZ, UR4, UR6 ;  /* 0x00000004ff06a299 */ /* 0x008fe80008011606 */
[----:B------:R-:W-:Y:S04]  /*4b30*/  @!UP2 USEL UR6, UR13, UR6, !UP0 ;  /* 0x000000060d06a287 */ /* 0x000fe8000c000000 */
[----:B------:R-:W-:Y:S02]  /*4b40*/  @!UP2 UIADD3 UR4, UPT, UPT, -UR8, UR6, URZ ;  /* 0x000000060804a290 */ /* 0x000fe4000fffe1ff */
[----:B------:R-:W-:Y:S02]  /*4b50*/  @!UP2 UIADD3 UR6, UPT, UPT, UR8, -UR6, URZ ;  /* 0x800000060806a290 */ /* 0x000fe4000fffe0ff */
[----:B------:R-:W-:Y:S02]  /*4b60*/  @!UP2 UIMAD UR14, UR4, UR5, UR14 ;  /* 0x00000005040ea2a4 */ /* 0x000fe4000f8e020e */
[----:B------:R-:W-:Y:S01]  /*4b70*/  @!UP2 UIMAD UR13, UR6, UR22, UR13 ;  /* 0x00000016060da2a4 */ /* 0x000fe2000f8e020d */
[----:B------:R-:W-:Y:S11]  /*4b80*/  BRA.U UP3, `(.L_x_81) ;  /* 0x0000000103107547 */ /* 0x000ff6000b800000 */
[----:B------:R-:W-:Y:S04]  /*4b90*/  MOV R6, UR37 ;  /* 0x0000002500067c02 */ /* 0x000fe80008000f00 */
[----:B------:R-:W-:Y:S04]  /*4ba0*/  SHF.L.U32 R6, R6, 0x1f, RZ ;  /* 0x0000001f06067819 */ /* 0x000fe800000006ff */
[----:B------:R-:W3:Y:S02]  /*4bb0*/  SYNCS.PHASECHK.TRANS64.TRYWAIT P2, [UR24+0x78], R6 ;  /* 0x00007806ff0075a7 */ /* 0x000ee40008041118 */
[----:B---3--:R-:W-:Y:S05]  /*4bc0*/  @!P2 BRA `(.L_x_82) ;  /* 0x000000340064a947 */ /* 0x008fea0003800000 */
.L_x_81:
[----:B------:R-:W-:Y:S05]  /*4bd0*/  @!P1 BRA `(.L_x_83) ;  /* 0x0000000000309947 */ /* 0x000fea0003800000 */
[----:B------:R-:W-:Y:S01]  /*4be0*/  ISETP.NE.U32.AND P1, PT, R2, RZ, PT ;  /* 0x000000ff0200720c */ /* 0x000fe20003f25070 */
[----:B------:R-:W3:Y:S01]  /*4bf0*/  LDCU.64 UR4, c[0x0][0x358] ;  /* 0x00006b00ff0477ac */ /* 0x000ee20008000a00 */
[----:B------:R-:W-:Y:S02]  /*4c00*/  IMAD.MOV.U32 R45, RZ, RZ, 0x1 ;  /* 0x00000001ff2d7424 */ /* 0x000fe400078e00ff */
[----:B------:R-:W-:Y:S11]  /*4c10*/  ISETP.NE.AND.EX P1, PT, R3, RZ, PT, P1 ;  /* 0x000000ff0300720c */ /* 0x000ff60003f25310 */
[----:B------:R-:W-:Y:S02]  /*4c20*/  @!UPT UIADD3 URZ, UPT, UPT, URZ, URZ, URZ ;  /* 0x000000fffffff290 */ /* 0x000fe4000fffe0ff */
[----:B------:R-:W4:Y:S01]  /*4c30*/  @P1 LDC.64 R8, c[0x0][0x888] ;  /* 0x00022200ff081b82 */ /* 0x000f220000000a00 */
[----:B-1----:R-:W-:Y:S04]  /*4c40*/  @P1 IMAD R0, R4, UR36, RZ ;  /* 0x0000002404001c24 */ /* 0x002fe8000f8e02ff */
[----:B----4-:R-:W-:Y:S04]  /*4c50*/  @P1 IMAD.WIDE R8, R0, 0x4, R8 ;  /* 0x0000000400081825 */ /* 0x010fe800078e0208 */
[----:B------:R-:W-:Y:S01]  /*4c60*/  HFMA2 R0, -RZ, RZ, 0, 5.9604644775390625e-08 ;  /* 0x00000001ff007431 */ /* 0x000fe200000001ff */
[----:B---3-5:R3:W5:Y:S04]  /*4c70*/  @P1 LDG.E R26, desc[UR4][R8.64] ;  /* 0x00000004081a1981 */ /* 0x028768000c1e1900 */
[----:B------:R-:W-:Y:S01]  /*4c80*/  @!P1 PRMT R45, R0, 0x7610, R45 ;  /* 0x00007610002d9816 */ /* 0x000fe2000000002d */
[----:B---3--:R-:W4:Y:S06]  /*4c90*/  @!P1 LDC R26, c[0x0][0x880] ;  /* 0x00022000ff1a9b82 */ /* 0x008f2c0000000800 */
.L_x_83:
[----:B----45:R-:W-:Y:S01]  /*4ca0*/  @!P0 FSETP.EQ.AND P1, PT, R26, RZ, PT ;  /* 0x000000ff1a00820b */ /* 0x030fe20003f22000 */
[----:B------:R-:W-:Y:S01]  /*4cb0*/  @!UPT UIADD3 URZ, UPT, UPT, URZ, URZ, URZ ;  /* 0x000000fffffff290 */ /* 0x000fe2000fffe0ff */
[----:B------:R-:W-:Y:S11]  /*4cc0*/  @!P0 BRA `(.L_x_84) ;  /* 0x0000000000188947 */ /* 0x000ff60003800000 */
[----:B------:R-:W-:Y:S02]  /*4cd0*/  LOP3.LUT P0, RZ, R45, 0xff, RZ, 0xc0, !PT ;  /* 0x000000ff2dff7812 */ /* 0x000fe4000780c0ff */
[----:B------:R-:W-:Y:S04]  /*4ce0*/  ISETP.NE.U32.AND P1, PT, R2, RZ, PT ;  /* 0x000000ff0200720c */ /* 0x000fe80003f25070 */
[----:B------:R-:W-:Y:S04]  /*4cf0*/  ISETP.NE.AND.EX P1, PT, R3, RZ, PT, P1 ;  /* 0x000000ff0300720c */ /* 0x000fe80003f25310 */
[----:B------:R-:W-:Y:S03]  /*4d00*/  PLOP3.LUT P1, PT, P1, PT, PT, 0x8, 0x80 ;  /* 0x000000000080781c */ /* 0x000fe60000f2e170 */
[----:B------:R-:W-:Y:S11]  /*4d10*/  @P0 FSETP.EQ.AND P1, PT, R26, RZ, PT ;  /* 0x000000ff1a00020b */ /* 0x000ff60003f22000 */
[----:B------:R-:W-:Y:S02]  /*4d20*/  @!UPT UIADD3 URZ, UPT, UPT, URZ, URZ, URZ ;  /* 0x000000fffffff290 */ /* 0x000fe4000fffe0ff */
.L_x_84:
[----:B------:R-:W-:Y:S01]  /*4d30*/  ULEA UR4, UR12, UR24, 0x3 ;  /* 0x000000180c047291 */ /* 0x000fe2000f8e18ff */
[----:B------:R-:W-:Y:S02]  /*4d40*/  SHF.L.U32 R9, R15, 0x1f, RZ ;  /* 0x0000001f0f097819 */ /* 0x000fe400000006ff */
[----:B------:R-:W-:Y:S04]  /*4d50*/  ELECT P0, URZ, PT ;  /* 0x0000000000ff782f */ /* 0x000fe80003800000 */
[----:B------:R-:W-:Y:S02]  /*4d60*/  PLOP3.LUT P1, PT, P1, P0, PT, 0xf2, 0x2f ;  /* 0x00000000002f781c */ /* 0x000fe40000f21e72 */
[----:B------:R-:W3:Y:S11]  /*4d70*/  SYNCS.PHASECHK.TRANS64.TRYWAIT P2, [UR4+0x58], R9 ;  /* 0x00005809ff0075a7 */ /* 0x000ef60008041104 */
[----:B------:R-:W-:Y:S05]  /*4d80*/  @!P1 IADD3 R8, P0, PT, R16, 0x580, RZ ;  /* 0x0000058010089810 */ /* 0x000fea0007f1e0ff */
[----:B-1----:R-:W-:Y:S01]  /*4d90*/  @!P1 IMAD.X R6, RZ, RZ, R17, P0 ;  /* 0x000000ffff069224 */ /* 0x002fe200000e0611 */
[----:B---3--:R-:W-:Y:S07]  /*4da0*/  @!P2 BRA `(.L_x_85) ;  /* 0x000000340004a947 */ /* 0x008fee0003800000 */
.L_x_156:
[----:B------:R-:W-:Y:S01]  /*4db0*/  @!P1 R2UR UR7, R6 ;  /* 0x00000000060792ca */ /* 0x000fe200000e0000 */
[----:B------:R-:W-:Y:S01]  /*4dc0*/  UIADD3 UR5, UPT, UPT, UR12, 0x1, URZ ;  /* 0x000000010c057890 */ /* 0x000fe2000fffe0ff */
[----:B------:R-:W-:Y:S01]  /*4dd0*/  @!P1 R2UR UR6, R8 ;  /* 0x00000000080692ca */ /* 0x000fe200000e0000 */
[----:B------:R-:W-:Y:S01]  /*4de0*/  UIADD3 UR9, UPT, UPT, UR4, 0x40, URZ ;  /* 0x0000004004097890 */ /* 0x000fe2000fffe0ff */
[----:B------:R-:W-:Y:S01]  /*4df0*/  @!P1 IMAD.MOV.U32 R6, RZ, RZ, 0x1000 ;  /* 0x00001000ff069424 */ /* 0x000fe200078e00ff */
[----:B------:R-:W-:Y:S01]  /*4e00*/  UISETP.NE.AND UP0, UPT, UR5, 0x3, UPT ;  /* 0x000000030500788c */ /* 0x000fe2000bf05270 */
[----:B------:R-:W-:Y:S01]  /*4e10*/  VIADD R14, R14, 0x1 ;  /* 0x000000010e0e7836 */ /* 0x000fe20000000000 */
[----:B------:R-:W-:Y:S01]  /*4e20*/  UMOV UR22, 0x0 ;  /* 0x0000000000167882 */ /* 0x000fe20000000000 */
[----:B------:R-:W-:Y:S01]  /*4e30*/  UMOV UR23, 0x10000000 ;  /* 0x1000000000177882 */ /* 0x000fe20000000000 */
[----:B------:R-:W-:Y:S04]  /*4e40*/  UPRMT UR20, UR54, 0x654, UR9 ;  /* 0x0000065436147896 */ /* 0x000fe80008000009 */
[----:B-1----:R-:W-:Y:S01]  /*4e50*/  IMAD.U32 R9, RZ, RZ, UR7 ;  /* 0x00000007ff097e24 */ /* 0x002fe2000f8e00ff */
[----:B------:R-:W-:Y:S01]  /*4e60*/  USEL UR7, URZ, 0x1, UP0 ;  /* 0x00000001ff077887 */ /* 0x000fe20008000000 */
[----:B------:R-:W-:Y:S01]  /*4e70*/  IMAD.U32 R8, RZ, RZ, UR6 ;  /* 0x00000006ff087e24 */ /* 0x000fe2000f8e00ff */
[----:B------:R-:W-:Y:S02]  /*4e80*/  USEL UR6, UR5, URZ, UP0 ;  /* 0x000000ff05067287 */ /* 0x000fe40008000000 */
[----:B------:R-:W-:Y:S01]  /*4e90*/  VOTEU.ALL UP0, P1 ;  /* 0x0000000000ff7886 */ /* 0x000fe20000800000 */
[----:B------:R-:W-:Y:S02]  /*4ea0*/  @!P1 R2UR UR19, R9 ;  /* 0x00000000091392ca */ /* 0x000fe400000e0000 */
[----:B------:R-:W-:Y:S02]  /*4eb0*/  @!P1 R2UR UR18, R8 ;  /* 0x00000000081292ca */ /* 0x000fe400000e0000 */
[----:B------:R-:W-:Y:S01]  /*4ec0*/  @!UP0 ULEA UR5, UR12, UR24, 0xc ;  /* 0x000000180c058291 */ /* 0x000fe2000f8e60ff */
[----:B------:R-:W-:Y:S02]  /*4ed0*/  LOP3.LUT R15, R15, UR7, RZ, 0x3c, !PT ;  /* 0x000000070f0f7c12 */ /* 0x000fe4000f8e3cff */
[----:B------:R-:W-:Y:S01]  /*4ee0*/  UMOV UR12, UR36 ;  /* 0x00000024000c7c82 */ /* 0x000fe20008000000 */
[----:B------:R-:W-:Y:S01]  /*4ef0*/  @!UP0 UIADD3 UR8, UPT, UPT, UR5, 0x200, URZ ;  /* 0x0000020005088890 */ /* 0x000fe2000fffe0ff */
[----:B------:R-:W-:Y:S01]  /*4f00*/  SHF.L.U32 R0, R15, 0x1f, RZ ;  /* 0x0000001f0f007819 */ /* 0x000fe200000006ff */
[----:B------:R-:W-:Y:S01]  /*4f10*/  VOTEU.ALL UP0, P1 ;  /* 0x0000000000ff7886 */ /* 0x000fe20000800000 */
[----:B------:R-:W-:Y:S06]  /*4f20*/  ULEA UR5, UR6, UR24, 0x3 ;  /* 0x0000001806057291 */ /* 0x000fec000f8e18ff */
[----:B------:R1:W-:Y:S01]  /*4f30*/  @!UP0 UTMALDG.3D [UR8], [UR18], desc[UR22] ;  /* 0x00001608120085b4 */ /* 0x0003e20008011000 */
[----:B------:R1:W-:Y:S01]  /*4f40*/  @!P1 SYNCS.ARRIVE.TRANS64.RED.A0TR RZ, [UR4+0x40], R6 ;  /* 0x00004006ffff99a7 */ /* 0x0003e20008300404 */
[----:B------:R-:W-:Y:S01]  /*4f50*/  SYNCS.ARRIVE.TRANS64.RED.A1T0 RZ, [UR20], RZ ;  /* 0x000000ffffff79a7 */ /* 0x000fe20008100414 */
[----:B------:R-:W3:Y:S02]  /*4f60*/  SYNCS.PHASECHK.TRANS64.TRYWAIT P0, [UR5+0x58], R0 ;  /* 0x00005800ff0075a7 */ /* 0x000ee40008001105 */
[----:B-1-3--:R-:W-:Y:S05]  /*4f70*/  @!P0 BRA `(.L_x_86) ;  /* 0x0000003000a88947 */ /* 0x00afea0003800000 */
.L_x_158:
[----:B------:R-:W-:Y:S01]  /*4f80*/  UIADD3 UR9, UPT, UPT, UR5, 0x40, URZ ;  /* 0x0000004005097890 */ /* 0x000fe2000fffe0ff */
[----:B-1----:R-:W-:Y:S01]  /*4f90*/  @!P1 IADD3 R6, P0, PT, R16, 0x580, RZ ;  /* 0x0000058010069810 */ /* 0x002fe20007f1e0ff */
[----:B------:R-:W-:Y:S01]  /*4fa0*/  UPLOP3.LUT UP3, UPT, UPT, UPT, UPT, 0x80, 0x8 ;  /* 0x000000000008789c */ /* 0x000fe20003f6f070 */
[----:B------:R-:W-:Y:S01]  /*4fb0*/  R2UR UR23, R47 ;  /* 0x000000002f1772ca */ /* 0x000fe200000e0000 */
[----:B------:R-:W-:Y:S01]  /*4fc0*/  UMOV UR20, 0x0 ;  /* 0x0000000000147882 */ /* 0x000fe20000000000 */
[----:B------:R-:W-:Y:S01]  /*4fd0*/  @!P1 R2UR UR7, R6 ;  /* 0x00000000060792ca */ /* 0x000fe200000e0000 */
[----:B------:R-:W-:Y:S01]  /*4fe0*/  @!P1 IMAD.X R0, RZ, RZ, R17, P0 ;  /* 0x000000ffff009224 */ /* 0x000fe200000e0611 */
[----:B------:R-:W-:Y:S01]  /*4ff0*/  UMOV UR21, 0x10000000 ;  /* 0x1000000000157882 */ /* 0x000fe20000000000 */
[----:B------:R-:W-:Y:S01]  /*5000*/  UMOV UR12, UR36 ;  /* 0x00000024000c7c82 */ /* 0x000fe20008000000 */
[----:B------:R-:W-:Y:S01]  /*5010*/  VOTEU.ALL UP0, P1 ;  /* 0x0000000000ff7886 */ /* 0x000fe20000800000 */
[----:B------:R-:W-:Y:S01]  /*5020*/  R2UR UR22, R48 ;  /* 0x00000000301672ca */ /* 0x000fe200000e0000 */
[----:B------:R-:W-:Y:S01]  /*5030*/  UMOV UR36, UR27 ;  /* 0x0000001b00247c82 */ /* 0x000fe20008000000 */
[----:B------:R-:W-:Y:S02]  /*5040*/  @!P1 R2UR UR4, R0 ;  /* 0x00000000000492ca */ /* 0x000fe400000e0000 */
[----:B------:R-:W-:Y:S01]  /*5050*/  @!UP0 UIADD3 UR10, UPT, UPT, UR10, 0x20, URZ ;  /* 0x000000200a0a8890 */ /* 0x000fe2000fffe0ff */
[C---:B------:R-:W-:Y:S01]  /*5060*/  ISETP.NE.AND P0, PT, R14.reuse, 0x2, PT ;  /* 0x000000020e00780c */ /* 0x040fe20003f05270 */
[----:B------:R-:W-:Y:S02]  /*5070*/  UIADD3 UR26, UPT, UPT, UR13, UR23, URZ ;  /* 0x000000170d1a7290 */ /* 0x000fe4000fffe0ff */
[----:B------:R-:W-:Y:S01]  /*5080*/  IMAD.U32 R8, RZ, RZ, UR7 ;  /* 0x00000007ff087e24 */ /* 0x000fe2000f8e00ff */
[----:B------:R-:W-:Y:S02]  /*5090*/  SEL R0, RZ, 0x1, P0 ;  /* 0x00000001ff007807 */ /* 0x000fe40000000000 */
[----:B------:R-:W-:Y:S02]  /*50a0*/  SEL R14, R14, RZ, P0 ;  /* 0x000000ff0e0e7207 */ /* 0x000fe40000000000 */
[----:B------:R-:W-:Y:S01]  /*50b0*/  @!P1 R2UR UR18, R8 ;  /* 0x00000000081292ca */ /* 0x000fe200000e0000 */
[----:B------:R-:W-:Y:S01]  /*50c0*/  UIADD3 UR25, UPT, UPT, UR14, UR22, URZ ;  /* 0x000000160e197290 */ /* 0x000fe2000fffe0ff */
[----:B------:R-:W-:Y:S01]  /*50d0*/  IMAD.U32 R9, RZ, RZ, UR4 ;  /* 0x00000004ff097e24 */ /* 0x000fe2000f8e00ff */
[----:B------:R-:W-:Y:S01]  /*50e0*/  @!UP0 ULEA UR4, UR6, UR24, 0xc ;  /* 0x0000001806048291 */ /* 0x000fe2000f8e60ff */
[----:B------:R-:W-:Y:S03]  /*50f0*/  LOP3.LUT R13, R13, R0, RZ, 0x3c, !PT ;  /* 0x000000000d0d7212 */ /* 0x000fe600078e3cff */
[----:B------:R-:W-:Y:S01]  /*5100*/  @!P1 R2UR UR19, R9 ;  /* 0x00000000091392ca */ /* 0x000fe200000e0000 */
[----:B------:R-:W-:Y:S01]  /*5110*/  @!UP0 UIADD3 UR8, UPT, UPT, UR4, 0x200, URZ ;  /* 0x0000020004088890 */ /* 0x000fe2000fffe0ff */
[----:B------:R-:W-:Y:S01]  /*5120*/  VOTEU.ALL UP0, P1 ;  /* 0x0000000000ff7886 */ /* 0x000fe20000800000 */
[----:B------:R-:W-:Y:S10]  /*5130*/  UPRMT UR4, UR54, 0x654, UR9 ;  /* 0x0000065436047896 */ /* 0x000ff40008000009 */
[----:B------:R1:W-:Y:S01]  /*5140*/  @!UP0 UTMALDG.3D [UR8], [UR18], desc[UR20] ;  /* 0x00001408120085b4 */ /* 0x0003e20008011000 */
[----:B------:R3:W-:Y:S01]  /*5150*/  @!P1 SYNCS.ARRIVE.TRANS64.RED.A0TR RZ, [UR5+0x40], R7 ;  /* 0x00004007ffff99a7 */ /* 0x0007e20008300405 */
[----:B------:R-:W-:Y:S01]  /*5160*/  SYNCS.ARRIVE.TRANS64.RED.A1T0 RZ, [UR4], RZ ;  /* 0x000000ffffff79a7 */ /* 0x000fe20008100404 */
[----:B------:R-:W-:Y:S04]  /*5170*/  UIADD3 UR4, UPT, UPT, UR6, 0x1, URZ ;  /* 0x0000000106047890 */ /* 0x000fe8000fffe0ff */
[----:B------:R-:W-:Y:S04]  /*5180*/  UISETP.NE.AND UP0, UPT, UR4, 0x3, UPT ;  /* 0x000000030400788c */ /* 0x000fe8000bf05270 */
[----:B------:R-:W-:Y:S06]  /*5190*/  USEL UR5, URZ, 0x1, UP0 ;  /* 0x00000001ff057887 */ /* 0x000fec0008000000 */
[----:B------:R-:W-:Y:S01]  /*51a0*/  LOP3.LUT R15, R15, UR5, RZ, 0x3c, !PT ;  /* 0x000000050f0f7c12 */ /* 0x000fe2000f8e3cff */
[----:B-1----:R-:W-:Y:S01]  /*51b0*/  USEL UR12, UR4, URZ, UP0 ;  /* 0x000000ff040c7287 */ /* 0x002fe20008000000 */
[----:B------:R-:W-:Y:S11]  /*51c0*/  BRA.U UP1, `(.L_x_87) ;  /* 0xfffffff101f07547 */ /* 0x000ff6000b83ffff */
[----:B------:R-:W-:Y:S01]  /*51d0*/  UIADD3 UR24, UPT, UPT, UR24, 0x58, URZ ;  /* 0x0000005818187890 */ /* 0x000fe2000fffe0ff */
[----:B------:R-:W-:-:S03]  /*51e0*/  SHF.L.U32 R2, R15, 0x1f, RZ ;  /* 0x0000001f0f027819 */ /* 0x000fc600000006ff */
[----:B------:R-:W-:-:S09]  /*51f0*/  ULEA UR4, UR12, UR24, 0x3 ;  /* 0x000000180c047291 */ /* 0x000fd2000f8e18ff */
[----:B------:R-:W1:Y:S02]  /*5200*/  SYNCS.PHASECHK.TRANS64.TRYWAIT P0, [UR4], R2 ;  /* 0x00000002ff0075a7 */ /* 0x000e640008001104 */
[----:B-1----:R-:W-:Y:S05]  /*5210*/  @!P0 BRA `(.L_x_88) ;  /* 0x0000003000188947 */ /* 0x002fea0003800000 */
.L_x_160:
        /* <DEDUP_REMOVED lines=9> */
.L_x_162:
[----:B------:R-:W-:-:S04]  /*52b0*/  UIADD3 UR4, UPT, UPT, UR4, 0x1, URZ ;  /* 0x0000000104047890 */ /* 0x000fc8000fffe0ff */
[----:B------:R-:W-:-:S04]  /*52c0*/  UISETP.NE.AND UP0, UPT, UR4, 0x3, UPT ;  /* 0x000000030400788c */ /* 0x000fc8000bf05270 */
[----:B------:R-:W-:Y:S02]  /*52d0*/  USEL UR5, URZ, 0x1, UP0 ;  /* 0x00000001ff057887 */ /* 0x000fe40008000000 */
[----:B------:R-:W-:-:S04]  /*52e0*/  USEL UR4, UR4, URZ, UP0 ;  /* 0x000000ff04047287 */ /* 0x000fc80008000000 */
[----:B------:R-:W-:Y:S01]  /*52f0*/  ULEA UR4, UR4, UR24, 0x3 ;  /* 0x0000001804047291 */ /* 0x000fe2000f8e18ff */
[----:B-1----:R-:W-:-:S04]  /*5300*/  LOP3.LUT R2, R15, UR5, RZ, 0x3c, !PT ;  /* 0x000000050f027c12 */ /* 0x002fc8000f8e3cff */
[----:B------:R-:W-:Y:S01]  /*5310*/  SHF.L.U32 R2, R2, 0x1f, RZ ;  /* 0x0000001f02027819 */ /* 0x000fe200000006ff */
[----:B------:R-:W-:-:S07]  /*5320*/  IMAD.U32 R0, RZ, RZ, UR4 ;  /* 0x00000004ff007e24 */ /* 0x000fce000f8e00ff */
.L_x_90:
[----:B-1----:R1:W4:Y:S02]  /*5330*/  SYNCS.PHASECHK.TRANS64.TRYWAIT P0, [R0+URZ], R2 ;  /* 0x00000002000075a7 */ /* 0x00232400080011ff */
[----:B----4-:R-:W-:Y:S05]  /*5340*/  @!P0 NANOSLEEP.SYNCS 0x989680 ;  /* 0x009896800000895d */ /* 0x010fea0003900000 */
[----:B------:R-:W4:Y:S02]  /*5350*/  @!P0 SYNCS.PHASECHK.TRANS64 P0, [R0+URZ], R2 ;  /* 0x00000002000085a7 */ /* 0x000f2400080010ff */
[----:B--2-4-:R-:W-:Y:S05]  /*5360*/  @P0 EXIT ;  /* 0x000000000000094d */ /* 0x014fea0003800000 */
[----:B------:R-:W-:Y:S05]  /*5370*/  BRA `(.L_x_90) ;  /* 0xfffffffc00ec7947 */ /* 0x000fea000383ffff */
.L_x_78:
[----:B------:R-:W-:-:S06]  /*5380*/  UISETP.GE.AND UP0, UPT, UR22, 0x4, UPT ;  /* 0x000000041600788c */ /* 0x000fcc000bf06270 */
[----:B------:R-:W-:-:S13]  /*5390*/  PLOP3.LUT P0, PT, PT, PT, UP0, 0x80, 0x8 ;  /* 0x000000000008781c */ /* 0x000fda0003f0f008 */
[----:B-1----:R-:W-:Y:S05]  /*53a0*/  @!P0 EXIT ;  /* 0x000000000000894d */ /* 0x002fea0003800000 */
[----:B------:R-:W-:Y:S01]  /*53b0*/  BAR.SYNC.DEFER_BLOCKING 0x6, 0xa0 ;  /* 0x0182800000007b1d */ /* 0x000fe20000010000 */
[C---:B------:R-:W-:Y:S01]  /*53c0*/  IMAD.SHL.U32 R3, R55.reuse, 0x20, RZ ;  /* 0x0000002037037824 */ /* 0x040fe200078e00ff */
[C---:B------:R-:W-:Y:S01]  /*53d0*/  LOP3.LUT P0, RZ, R55.reuse, 0x4, RZ, 0xc0, !PT ;  /* 0x0000000437ff7812 */ /* 0x040fe2000780c0ff */
[C---:B------:R-:W-:Y:S01]  /*53e0*/  IMAD.SHL.U32 R2, R55.reuse, 0x10, RZ ;  /* 0x0000001037027824 */ /* 0x040fe200078e00ff */
[----:B------:R-:W-:Y:S01]  /*53f0*/  CS2R R52, SRZ ;  /* 0x0000000000347805 */ /* 0x000fe2000001ff00 */
[----:B------:R-:W-:Y:S01]  /*5400*/  IMAD.SHL.U32 R44, R55, 0x4, RZ ;  /* 0x00000004372c7824 */ /* 0x000fe200078e00ff */
[----:B------:R-:W-:Y:S01]  /*5410*/  UMOV UR44, 0x400 ;  /* 0x00000400002c7882 */ /* 0x000fe20000000000 */
[----:B------:R-:W1:Y:S01]  /*5420*/  LDCU.64 UR4, c[0x0][0x890] ;  /* 0x00011200ff0477ac */ /* 0x000e620008000a00 */
[----:B------:R-:W2:Y:S01]  /*5430*/  LDC.64 R42, c[0x0][0x8b0] ;  /* 0x00022c00ff2a7b82 */ /* 0x000ea20000000a00 */
[----:B------:R-:W-:Y:S01]  /*5440*/  LOP3.LUT R4, R3, 0xc0, RZ, 0xc0, !PT ;  /* 0x000000c003047812 */ /* 0x000fe200078ec0ff */
[----:B------:R-:W-:Y:S01]  /*5450*/  IMAD.U32 R23, R55, 0x10000, RZ ;  /* 0x0001000037177824 */ /* 0x000fe200078e00ff */
[----:B------:R-:W-:Y:S01]  /*5460*/  ULEA UR44, UR54, UR44, 0x18 ;  /* 0x0000002c362c7291 */ /* 0x000fe2000f8ec0ff */
[----:B------:R-:W-:Y:S01]  /*5470*/  LOP3.LUT R2, R2, 0x600, RZ, 0xc0, !PT ;  /* 0x0000060002027812 */ /* 0x000fe200078ec0ff */
[----:B------:R-:W-:Y:S01]  /*5480*/  IMAD.MOV.U32 R54, RZ, RZ, 0x10 ;  /* 0x00000010ff367424 */ /* 0x000fe200078e00ff */
[----:B------:R-:W-:Y:S01]  /*5490*/  LOP3.LUT R44, R4, 0x18, R44, 0xf8, !PT ;  /* 0x00000018042c7812 */ /* 0x000fe200078ef82c */
[----:B------:R-:W-:Y:S01]  /*54a0*/  IMAD.MOV.U32 R22, RZ, RZ, RZ ;  /* 0x000000ffff167224 */ /* 0x000fe200078e00ff */
[----:B------:R-:W3:Y:S01]  /*54b0*/  LDC.64 R40, c[0x0][0x8a8] ;  /* 0x00022a00ff287b82 */ /* 0x000ee20000000a00 */
[----:B------:R-:W-:Y:S01]  /*54c0*/  SHF.R.U32.HI R4, RZ, 0x1, R55 ;  /* 0x00000001ff047819 */ /* 0x000fe20000011637 */
[----:B------:R-:W-:Y:S01]  /*54d0*/  IMAD.MOV.U32 R51, RZ, RZ, RZ ;  /* 0x000000ffff337224 */ /* 0x000fe200078e00ff */
[----:B------:R-:W-:Y:S01]  /*54e0*/  LOP3.LUT R2, R2, 0x20, R3, 0xf8, !PT ;  /* 0x0000002002027812 */ /* 0x000fe200078ef803 */
[----:B------:R-:W4:Y:S01]  /*54f0*/  LDCU UR63, c[0x0][0x370] ;  /* 0x00006e00ff3f77ac */ /* 0x000f220008000800 */
[----:B------:R-:W-:-:S02]  /*5500*/  LOP3.LUT R23, R23, 0x600000, RZ, 0xc0, !PT ;  /* 0x0060000017177812 */ /* 0x000fc400078ec0ff */
[----:B------:R-:W-:Y:S01]  /*5510*/  LOP3.LUT R44, R44, 0x8, R4, 0x78, !PT ;  /* 0x000000082c2c7812 */ /* 0x000fe200078e7804 */
[----:B------:R-:W4:Y:S01]  /*5520*/  LDS R0, [UR44+0x130] ;  /* 0x0001302cff007984 */ /* 0x000f220008000800 */
[----:B-1----:R-:W-:Y:S01]  /*5530*/  IMAD.U32 R57, RZ, RZ, UR4 ;  /* 0x00000004ff397e24 */ /* 0x002fe2000f8e00ff */
[----:B------:R-:W-:Y:S01]  /*5540*/  UIADD3 UR4, UPT, UPT, UR44, 0x200, URZ ;  /* 0x000002002c047890 */ /* 0x000fe2000fffe0ff */
[----:B------:R-:W-:Y:S01]  /*5550*/  LOP3.LUT R2, R2, 0x100, R3, 0xf8, !PT ;  /* 0x0000010002027812 */ /* 0x000fe200078ef803 */
[----:B------:R-:W-:Y:S01]  /*5560*/  IMAD.U32 R56, RZ, RZ, UR5 ;  /* 0x00000005ff387e24 */ /* 0x000fe2000f8e00ff */
[----:B------:R-:W-:Y:S01]  /*5570*/  LOP3.LUT R55, R55, 0x60, RZ, 0xc0, !PT ;  /* 0x0000006037377812 */ /* 0x000fe200078ec0ff */
[----:B------:R-:W1:Y:S01]  /*5580*/  LDCU UR43, c[0x0][0xb0c] ;  /* 0x00016180ff2b77ac */ /* 0x000e620008000800 */
[----:B------:R-:W-:Y:S01]  /*5590*/  LOP3.LUT R44, R2, R44, RZ, 0xfc, !PT ;  /* 0x0000002c022c7212 */ /* 0x000fe200078efcff */
[----:B------:R-:W-:Y:S01]  /*55a0*/  IMAD.U32 R59, RZ, RZ, UR4 ;  /* 0x00000004ff3b7e24 */ /* 0x000fe2000f8e00ff */
[----:B------:R-:W-:Y:S01]  /*55b0*/  SEL R54, R54, 0xfffffff0, !P0 ;  /* 0xfffffff036367807 */ /* 0x000fe20004000000 */
[----:B------:R-:W1:Y:S01]  /*55c0*/  LDCU UR39, c[0x0][0xb30] ;  /* 0x00016600ff2777ac */ /* 0x000e620008000800 */
[----:B------:R-:W1:Y:S01]  /*55d0*/  LDCU.64 UR60, c[0x0][0x888] ;  /* 0x00011100ff3c77ac */ /* 0x000e620008000a00 */
[----:B------:R-:W1:Y:S01]  /*55e0*/  LDCU.64 UR40, c[0x0][0xb28] ;  /* 0x00016500ff2877ac */ /* 0x000e620008000a00 */
[----:B------:R-:W1:Y:S01]  /*55f0*/  LDCU.128 UR56, c[0x0][0xb10] ;  /* 0x00016200ff3877ac */ /* 0x000e620008000c00 */
[----:B------:R-:W1:Y:S01]  /*5600*/  LDCU UR62, c[0x0][0x374] ;  /* 0x00006e80ff3e77ac */ /* 0x000e620008000800 */
[----:B------:R-:W-:Y:S01]  /*5610*/  UMOV UR55, 0x1 ;  /* 0x0000000100377882 */ /* 0x000fe20000000000 */
[----:B------:R-:W-:Y:S01]  /*5620*/  UMOV UR46, URZ ;  /* 0x000000ff002e7c82 */ /* 0x000fe20008000000 */
[----:B------:R-:W-:Y:S01]  /*5630*/  UMOV UR53, URZ ;  /* 0x000000ff00357c82 */ /* 0x000fe20008000000 */
[----:B------:R-:W-:Y:S01]  /*5640*/  UMOV UR52, URZ ;  /* 0x000000ff00347c82 */ /* 0x000fe20008000000 */
[----:B-1234-:R-:W-:-:S07]  /*5650*/  IMAD.IADD R23, R0, 0x1, R23 ;  /* 0x0000000100177824 */ /* 0x01efce00078e0217 */
.L_x_121:
[C---:B------:R-:W-:Y:S02]  /*5660*/  LEA R0, R51.reuse, UR44, 0x3 ;  /* 0x0000002c33007c11 */ /* 0x040fe4000f8e18ff */
[----:B------:R-:W-:Y:S02]  /*5670*/  SHF.L.U32 R2, R52, 0x1f, RZ ;  /* 0x0000001f34027819 */ /* 0x000fe400000006ff */
[----:B-1----:R-:W-:Y:S02]  /*5680*/  LEA R4, R51, UR44, 0x4 ;  /* 0x0000002c33047c11 */ /* 0x002fe4000f8e20ff */
[----:B------:R-:W1:Y:S02]  /*5690*/  SYNCS.PHASECHK.TRANS64.TRYWAIT P0, [R0+URZ+0x80], R2 ;  /* 0x00008002000075a7 */ /* 0x000e6400080011ff */
[----:B-1----:R-:W-:Y:S05]  /*56a0*/  @!P0 BRA `(.L_x_91) ;  /* 0x0000002c00248947 */ /* 0x002fea0003800000 */
.L_x_163:
[----:B------:R-:W-:Y:S01]  /*56b0*/  R2UR UR7, R58 ;  /* 0x000000003a0772ca */ /* 0x000fe200000e0000 */
[----:B------:R-:W2:Y:S01]  /*56c0*/  LDS.128 R4, [R4+0x110] ;  /* 0x0001100004047984 */ /* 0x000ea20000000c00 */
[----:B-1----:R-:W-:Y:S01]  /*56d0*/  VIADD R0, R0, 0x90 ;  /* 0x0000009000007836 */ /* 0x002fe20000000000 */
[----:B------:R-:W-:Y:S04]  /*56e0*/  UISETP.GE.AND UP0, UPT, UR42, 0x1, UPT ;  /* 0x000000012a00788c */ /* 0x000fe8000bf06270 */
[----:B------:R-:W-:Y:S01]  /*56f0*/  PRMT R0, RZ, 0x654, R0 ;  /* 0x00000654ff007816 */ /* 0x000fe20000000000 */
[----:B------:R-:W-:Y:S01]  /*5700*/  @!PT LDS RZ, [RZ] ;  /* 0x00000000fffff984 */ /* 0x000fe20000000800 */
[----:B------:R-:W-:Y:S01]  /*5710*/  @!PT LDS RZ, [RZ] ;  /* 0x00000000fffff984 */ /* 0x000fe20000000800 */
[----:B------:R-:W-:Y:S01]  /*5720*/  @!PT LDS RZ, [RZ] ;  /* 0x00000000fffff984 */ /* 0x000fe20000000800 */
[----:B------:R-:W-:Y:S01]  /*5730*/  @!PT LDS RZ, [RZ] ;  /* 0x00000000fffff984 */ /* 0x000fe20000000800 */
[----:B------:R1:W-:Y:S06]  /*5740*/  MEMBAR.ALL.CTA ;  /* 0x0000000000007992 */ /* 0x0003ec0000008000 */
[----:B-1----:R-:W1:Y:S02]  /*5750*/  FENCE.VIEW.ASYNC.S ;  /* 0x00000000000073c6 */ /* 0x002e640000000000 */
[----:B-1----:R1:W-:Y:S01]  /*5760*/  SYNCS.ARRIVE.TRANS64.RED.A1T0 RZ, [R0+URZ], RZ ;  /* 0x000000ff00ff79a7 */ /* 0x0023e200081004ff */
[----:B--2---:R-:W-:Y:S11]  /*5770*/  LOP3.LUT P0, RZ, R6, 0x1, RZ, 0xc0, !PT ;  /* 0x0000000106ff7812 */ /* 0x004ff6000780c0ff */
[----:B------:R-:W-:Y:S02]  /*5780*/  @!UPT UIADD3 URZ, UPT, UPT, URZ, URZ, URZ ;  /* 0x000000fffffff290 */ /* 0x000fe4000fffe0ff */
[----:B------:R-:W-:Y:S01]  /*5790*/  VOTEU.ANY UP1, P0 ;  /* 0x0000000000ff7886 */ /* 0x000fe20000020100 */
[----:B------:R-:W-:Y:S01]  /*57a0*/  PLOP3.LUT P0, PT, PT, PT, UP1, 0x80, 0x8 ;  /* 0x000000000008781c */ /* 0x000fe20003f0f018 */
[----:B------:R-:W-:Y:S06]  /*57b0*/  UP2UR UR4, UPR, URZ, 0x2 ;  /* 0x00000002ff047883 */ /* 0x000fec0008000000 */
[----:B------:R-:W-:Y:S06]  /*57c0*/  IMAD.U32 R60, RZ, RZ, UR4 ;  /* 0x00000004ff3c7e24 */ /* 0x000fec000f8e00ff */
[----:B------:R-:W-:Y:S02]  /*57d0*/  @P0 SHF.R.U32.HI R2, RZ, 0x10, R5 ;  /* 0x00000010ff020819 */ /* 0x000fe40000011605 */
[----:B------:R-:W-:Y:S02]  /*57e0*/  @P0 MOV R3, R4 ;  /* 0x0000000400030202 */ /* 0x000fe40000000f00 */
[----:B------:R-:W-:Y:S02]  /*57f0*/  @P0 R2UR UR4, R2 ;  /* 0x00000000020402ca */ /* 0x000fe400000e0000 */
[----:B------:R-:W-:Y:S02]  /*5800*/  @P0 LOP3.LUT R4, R5, 0xffff, RZ, 0xc0, !PT ;  /* 0x0000ffff05040812 */ /* 0x000fe400078ec0ff */
[----:B------:R-:W-:Y:S02]  /*5810*/  @P0 R2UR UR6, R3 ;  /* 0x00000000030602ca */ /* 0x000fe400000e0000 */
[----:B------:R-:W-:Y:S07]  /*5820*/  @P0 R2UR UR5, R4 ;  /* 0x00000000040502ca */ /* 0x000fee00000e0000 */
[----:B------:R-:W-:Y:S02]  /*5830*/  @UP1 UMOV UR7, UR4 ;  /* 0x0000000400071c82 */ /* 0x000fe40008000000 */
[----:B------:R-:W-:Y:S02]  /*5840*/  IMAD.U32 R58, RZ, RZ, UR7 ;  /* 0x00000007ff3a7e24 */ /* 0x000fe4000f8e00ff */
[----:B------:R-:W-:Y:S02]  /*5850*/  @UP1 UMOV UR38, UR6 ;  /* 0x0000000600261c82 */ /* 0x000fe40008000000 */
[----:B------:R-:W-:Y:S01]  /*5860*/  @UP1 UMOV UR37, UR5 ;  /* 0x0000000500251c82 */ /* 0x000fe20008000000 */
[----:B-1----:R-:W-:Y:S05]  /*5870*/  BRA.U !UP0, `(.L_x_92) ;  /* 0x0000000108cc7547 */ /* 0x002fea000b800000 */
[----:B------:R-:W1:Y:S01]  /*5880*/  LDCU UR12, c[0x0][0xb20] ;  /* 0x00016400ff0c77ac */ /* 0x000e620008000800 */
[----:B------:R-:W-:Y:S02]  /*5890*/  UIMAD.WIDE.U32 UR4, UR62, UR59, URZ ;  /* 0x0000003b3e0472a5 */ /* 0x000fe4000f8e00ff */
[----:B------:R-:W-:Y:S02]  /*58a0*/  UIMAD.WIDE.U32 UR6, UR63, UR56, URZ ;  /* 0x000000383f0672a5 */ /* 0x000fe4000f8e00ff */
[----:B------:R-:W-:Y:S02]  /*58b0*/  UISETP.NE.AND UP0, UPT, UR58, 0x1, UPT ;  /* 0x000000013a00788c */ /* 0x000fe4000bf05270 */
[----:B------:R-:W-:Y:S02]  /*58c0*/  UIMAD.WIDE.U32 UR8, UR37, UR59, URZ ;  /* 0x0000003b250872a5 */ /* 0x000fe4000f8e00ff */
[----:B------:R-:W-:Y:S02]  /*58d0*/  UIMAD.WIDE.U32 UR10, UR38, UR56, URZ ;  /* 0x00000038260a72a5 */ /* 0x000fe4000f8e00ff */
[----:B------:R-:W-:Y:S02]  /*58e0*/  UISETP.NE.AND UP1, UPT, UR43, 0x1, UPT ;  /* 0x000000012b00788c */ /* 0x000fe4000bf25270 */
[----:B------:R-:W-:Y:S01]  /*58f0*/  UISETP.NE.AND UP2, UPT, UR42, 0x1, UPT ;  /* 0x000000012a00788c */ /* 0x000fe2000bf45270 */
[----:B------:R-:W-:Y:S02]  /*5900*/  UMOV UR4, UR5 ;  /* 0x0000000500047c82 */ /* 0x000fe40008000000 */
[----:B-1----:R-:W-:Y:S03]  /*5910*/  USHF.R.U32.HI UR5, URZ, UR12, UR4 ;  /* 0x0000000cff057299 */ /* 0x002fe60008011604 */
[----:B------:R-:W-:Y:S02]  /*5920*/  UMOV UR4, UR7 ;  /* 0x0000000700047c82 */ /* 0x000fe40008000000 */
[----:B------:R-:W-:Y:S02]  /*5930*/  USHF.R.U32.HI UR7, URZ, UR57, UR4 ;  /* 0x00000039ff077299 */ /* 0x000fe40008011604 */
[----:B------:R-:W-:Y:S02]  /*5940*/  USEL UR4, UR62, UR5, !UP0 ;  /* 0x000000053e047287 */ /* 0x000fe4000c000000 */
[----:B------:R-:W-:Y:S01]  /*5950*/  USEL UR7, UR63, UR7, !UP1 ;  /* 0x000000073f077287 */ /* 0x000fe2000c800000 */
[----:B------:R-:W-:Y:S01]  /*5960*/  UMOV UR5, UR9 ;  /* 0x0000000900057c82 */ /* 0x000fe20008000000 */
[----:B------:R-:W-:Y:S02]  /*5970*/  UIMAD.WIDE.U32 UR8, UR4, UR40, URZ ;  /* 0x00000028040872a5 */ /* 0x000fe4000f8e00ff */
[----:B------:R-:W-:Y:S03]  /*5980*/  USHF.R.U32.HI UR6, URZ, UR12, UR5 ;  /* 0x0000000cff067299 */ /* 0x000fe60008011605 */
[----:B------:R-:W-:Y:S01]  /*5990*/  UMOV UR5, UR11 ;  /* 0x0000000b00057c82 */ /* 0x000fe20008000000 */
[----:B------:R-:W-:Y:S02]  /*59a0*/  UIMAD.WIDE.U32 UR10, UR7, UR40, URZ ;  /* 0x00000028070a72a5 */ /* 0x000fe4000f8e00ff */
[----:B------:R-:W-:Y:S02]  /*59b0*/  USHF.R.U32.HI UR12, URZ, UR57, UR5 ;  /* 0x00000039ff0c7299 */ /* 0x000fe40008011605 */
[----:B------:R-:W-:Y:S01]  /*59c0*/  USEL UR6, UR37, UR6, !UP0 ;  /* 0x0000000625067287 */ /* 0x000fe2000c000000 */
[----:B------:R-:W-:Y:S02]  /*59d0*/  UMOV UR5, UR9 ;  /* 0x0000000900057c82 */ /* 0x000fe40008000000 */
[----:B------:R-:W-:Y:S01]  /*59e0*/  UMOV UR10, UR11 ;  /* 0x0000000b000a7c82 */ /* 0x000fe20008000000 */
[----:B------:R-:W-:Y:S02]  /*59f0*/  @UP2 USHF.R.U32.HI UR4, URZ, UR41, UR5 ;  /* 0x00000029ff042299 */ /* 0x000fe40008011605 */
[----:B------:R-:W-:Y:S02]  /*5a00*/  @UP2 USHF.R.U32.HI UR7, URZ, UR41, UR10 ;  /* 0x00000029ff072299 */ /* 0x000fe4000801160a */
[----:B------:R-:W-:Y:S02]  /*5a10*/  UIMAD UR4, UR42, UR4, URZ ;  /* 0x000000042a0472a4 */ /* 0x000fe4000f8e02ff */
[----:B------:R-:W-:Y:S02]  /*5a20*/  UIMAD.WIDE.U32 UR10, UR6, UR40, URZ ;  /* 0x00000028060a72a5 */ /* 0x000fe4000f8e00ff */
[----:B------:R-:W-:Y:S02]  /*5a30*/  USEL UR5, UR38, UR12, !UP1 ;  /* 0x0000000c26057287 */ /* 0x000fe4000c800000 */
[----:B------:R-:W-:Y:S02]  /*5a40*/  UIMAD UR8, UR42, UR7, URZ ;  /* 0x000000072a0872a4 */ /* 0x000fe4000f8e02ff */
[----:B------:R-:W-:Y:S03]  /*5a50*/  UISETP.GE.AND UP0, UPT, UR6, UR4, UPT ;  /* 0x000000040600728c */ /* 0x000fe6000bf06270 */
[----:B------:R-:W-:Y:S01]  /*5a60*/  UMOV UR4, UR11 ;  /* 0x0000000b00047c82 */ /* 0x000fe20008000000 */
[----:B------:R-:W-:Y:S02]  /*5a70*/  UISETP.GE.OR UP0, UPT, UR5, UR8, UP0 ;  /* 0x000000080500728c */ /* 0x000fe40008706670 */
[----:B------:R-:W-:Y:S02]  /*5a80*/  USHF.R.U32.HI UR4, URZ, UR41, UR4 ;  /* 0x00000029ff047299 */ /* 0x000fe40008011604 */
[----:B------:R-:W-:Y:S02]  /*5a90*/  UIMAD.WIDE.U32 UR8, UR5, UR40, URZ ;  /* 0x00000028050872a5 */ /* 0x000fe4000f8e00ff */
[----:B------:R-:W-:Y:S02]  /*5aa0*/  USEL UR11, UR6, UR4, !UP2 ;  /* 0x00000004060b7287 */ /* 0x000fe4000d000000 */
[----:B------:R-:W-:Y:S02]  /*5ab0*/  UIADD3 UR8, UPT, UPT, -UR5, URZ, URZ ;  /* 0x000000ff05087290 */ /* 0x000fe4000fffe1ff */
[----:B------:R-:W-:Y:S01]  /*5ac0*/  UIADD3 UR10, UPT, UPT, -UR11, URZ, URZ ;  /* 0x000000ff0b0a7290 */ /* 0x000fe2000fffe1ff */
[----:B------:R-:W-:Y:S01]  /*5ad0*/  @!UP0 UMOV UR4, UR9 ;  /* 0x0000000900048c82 */ /* 0x000fe20008000000 */
[----:B------:R-:W-:Y:S02]  /*5ae0*/  UIADD3 UR9, UPT, UPT, -UR6, URZ, URZ ;  /* 0x000000ff06097290 */ /* 0x000fe4000fffe1ff */
[----:B------:R-:W-:Y:S02]  /*5af0*/  @!UP0 USHF.R.U32.HI UR4, URZ, UR41, UR4 ;  /* 0x00000029ff048299 */ /* 0x000fe40008011604 */
[----:B------:R-:W-:Y:S02]  /*5b00*/  UIMAD UR10, UR42, UR10, UR6 ;  /* 0x0000000a2a0a72a4 */ /* 0x000fe4000f8e0206 */
[----:B------:R-:W-:Y:S04]  /*5b10*/  @!UP0 USEL UR4, UR5, UR4, !UP2 ;  /* 0x0000000405048287 */ /* 0x000fe8000d000000 */
[----:B------:R-:W-:Y:S02]  /*5b20*/  @!UP0 UIMAD UR10, UR7, UR10, UR4 ;  /* 0x0000000a070a82a4 */ /* 0x000fe4000f8e0204 */
[----:B------:R-:W-:Y:S02]  /*5b30*/  @!UP0 UIADD3 UR11, UPT, UPT, UR11, -UR4, URZ ;  /* 0x800000040b0b8290 */ /* 0x000fe4000fffe0ff */
[----:B------:R-:W-:Y:S02]  /*5b40*/  UIMAD UR7, UR43, UR8, UR38 ;  /* 0x000000082b0772a4 */ /* 0x000fe4000f8e0226 */
[----:B------:R-:W-:Y:S02]  /*5b50*/  @!UP0 UIMAD UR6, UR11, UR42, UR5 ;  /* 0x0000002a0b0682a4 */ /* 0x000fe4000f8e0205 */
[----:B------:R-:W-:Y:S01]  /*5b60*/  UIMAD UR4, UR58, UR9, UR37 ;  /* 0x000000093a0472a4 */ /* 0x000fe2000f8e0225 */
[----:B------:R-:W-:Y:S02]  /*5b70*/  @!UP0 UMOV UR5, UR10 ;  /* 0x0000000a00058c82 */ /* 0x000fe40008000000 */
[----:B------:R-:W-:Y:S02]  /*5b80*/  UIMAD UR38, UR5, UR43, UR7 ;  /* 0x0000002b052672a4 */ /* 0x000fe4000f8e0207 */
[----:B------:R-:W-:Y:S11]  /*5b90*/  UIMAD UR37, UR6, UR58, UR4 ;  /* 0x0000003a062572a4 */ /* 0x000ff6000f8e0204 */
[----:B------:R-:W-:Y:S01]  /*5ba0*/  @!UPT UIADD3 URZ, UPT, UPT, URZ, URZ, URZ ;  /* 0x000000fffffff290 */ /* 0x000fe2000fffe0ff */
.L_x_92:
[----:B------:R-:W-:Y:S01]  /*5bb0*/  UISETP.NE.AND UP0, UPT, UR39, 0x1, UPT ;  /* 0x000000012700788c */ /* 0x000fe2000bf05270 */
[----:B------:R-:W-:Y:S01]  /*5bc0*/  R2UR UR11, R59 ;  /* 0x000000003b0b72ca */ /* 0x000fe200000e0000 */
[----:B------:R-:W-:Y:S01]  /*5bd0*/  USHF.L.U32 UR50, UR25, 0x6, URZ ;  /* 0x0000000619327899 */ /* 0x000fe200080006ff */
[----:B------:R-:W-:Y:S01]  /*5be0*/  IADD3 R51, PT, PT, R51, 0x1, RZ ;  /* 0x0000000133337810 */ /* 0x000fe20007ffe0ff */
[----:B------:R-:W-:Y:S07]  /*5bf0*/  USHF.L.U32 UR49, UR26, 0x6, URZ ;  /* 0x000000061a317899 */ /* 0x000fee00080006ff */
[----:B------:R-:W1:Y:S01]  /*5c00*/  @!UP0 LDCU.128 UR12, c[0x0][0xb10] ;  /* 0x00016200ff0c87ac */ /* 0x000e620008000c00 */
[----:B------:R-:W2:Y:S01]  /*5c10*/  @!UP0 LDCU UR5, c[0x0][0xb0c] ;  /* 0x00016180ff0587ac */ /* 0x000ea20008000800 */
[----:B------:R-:W3:Y:S01]  /*5c20*/  @!UP0 LDCU UR10, c[0x0][0xb20] ;  /* 0x00016400ff0a87ac */ /* 0x000ee20008000800 */
[----:B-1----:R-:W-:Y:S02]  /*5c30*/  UIMAD.WIDE.U32 UR8, UR38, UR12, URZ ;  /* 0x0000000c260872a5 */ /* 0x002fe4000f8e00ff */
[----:B------:R-:W-:Y:S02]  /*5c40*/  UIMAD.WIDE.U32 UR6, UR37, UR15, URZ ;  /* 0x0000000f250672a5 */ /* 0x000fe4000f8e00ff */
[----:B------:R-:W-:Y:S03]  /*5c50*/  @!UP0 UISETP.NE.AND UP1, UPT, UR14, 0x1, UPT ;  /* 0x000000010e00888c */ /* 0x000fe6000bf25270 */
[----:B------:R-:W-:Y:S01]  /*5c60*/  @!UP0 UMOV UR4, UR9 ;  /* 0x0000000900048c82 */ /* 0x000fe20008000000 */
[----:B--2---:R-:W-:Y:S02]  /*5c70*/  @!UP0 UISETP.NE.AND UP2, UPT, UR5, 0x1, UPT ;  /* 0x000000010500888c */ /* 0x004fe4000bf45270 */
[----:B------:R-:W-:Y:S01]  /*5c80*/  @!UP0 USHF.R.U32.HI UR4, URZ, UR13, UR4 ;  /* 0x0000000dff048299 */ /* 0x000fe20008011604 */
[----:B------:R-:W-:Y:S02]  /*5c90*/  @!UP0 UMOV UR6, UR7 ;  /* 0x0000000700068c82 */ /* 0x000fe40008000000 */
[----:B---3--:R-:W-:Y:S02]  /*5ca0*/  @!UP0 USHF.R.U32.HI UR6, URZ, UR10, UR6 ;  /* 0x0000000aff068299 */ /* 0x008fe40008011606 */
[----:B------:R-:W-:Y:S02]  /*5cb0*/  @!UP0 USEL UR7, UR38, UR4, !UP2 ;  /* 0x0000000426078287 */ /* 0x000fe4000d000000 */
[----:B------:R-:W-:Y:S04]  /*5cc0*/  @!UP0 USEL UR6, UR37, UR6, !UP1 ;  /* 0x0000000625068287 */ /* 0x000fe8000c800000 */
[----:B------:R-:W-:Y:S02]  /*5cd0*/  @!UP0 UIADD3 UR4, UPT, UPT, -UR7, UR6, URZ ;  /* 0x0000000607048290 */ /* 0x000fe4000fffe1ff */
[----:B------:R-:W-:Y:S02]  /*5ce0*/  @!UP0 UIADD3 UR6, UPT, UPT, UR7, -UR6, URZ ;  /* 0x8000000607068290 */ /* 0x000fe4000fffe0ff */
[----:B------:R-:W-:Y:S02]  /*5cf0*/  @!UP0 UIMAD UR38, UR4, UR5, UR38 ;  /* 0x00000005042682a4 */ /* 0x000fe4000f8e0226 */
[----:B------:R-:W-:Y:S02]  /*5d00*/  @!UP0 UIMAD UR37, UR6, UR14, UR37 ;  /* 0x0000000e062582a4 */ /* 0x000fe4000f8e0225 */
[----:B------:R-:W-:Y:S09]  /*5d10*/  ULOP3.LUT UP0, URZ, UR11, 0x1b0, URZ, 0xc0, !UPT ;  /* 0x000001b00bff7892 */ /* 0x000ff2000f80c0ff */
[----:B------:R-:W-:Y:S05]  /*5d20*/  BRA.U !UP0, `(.L_x_93) ;  /* 0x00000001087c7547 */ /* 0x000fea000b800000 */
[----:B------:R-:W1:Y:S01]  /*5d30*/  LDCU.64 UR8, c[0x4][0x80] ;  /* 0x01001000ff0877ac */ /* 0x000e620008000a00 */
[----:B------:R-:W-:Y:S01]  /*5d40*/  MOV R2, 0x0 ;  /* 0x0000000000027802 */ /* 0x000fe20000000f00 */
[----:B------:R-:W-:Y:S02]  /*5d50*/  HFMA2 R12, -RZ, RZ, 0, 5.9604644775390625e-08 ;  /* 0x00000001ff0c7431 */ /* 0x000fe400000001ff */
[----:B------:R-:W-:Y:S01]  /*5d60*/  IMAD.MOV.U32 R8, RZ, RZ, 0x70 ;  /* 0x00000070ff087424 */ /* 0x000fe200078e00ff */
[----:B------:R2:W3:Y:S01]  /*5d70*/  LDC.64 R14, c[0x4][R2] ;  /* 0x01000000020e7b82 */ /* 0x0004e20000000a00 */
[----:B------:R-:W4:Y:S01]  /*5d80*/  LDCU.64 UR6, c[0x4][0x88] ;  /* 0x01001100ff0677ac */ /* 0x000f220008000a00 */
[----:B------:R-:W-:Y:S01]  /*5d90*/  IMAD.MOV.U32 R13, RZ, RZ, RZ ;  /* 0x000000ffff0d7224 */ /* 0x000fe200078e00ff */
[----:B------:R-:W2:Y:S01]  /*5da0*/  LDCU.64 UR4, c[0x4][0x8] ;  /* 0x01000100ff0477ac */ /* 0x000ea20008000a00 */
[----:B-1----:R-:W-:Y:S01]  /*5db0*/  MOV R5, UR9 ;  /* 0x0000000900057c02 */ /* 0x002fe20008000f00 */
[----:B------:R-:W-:Y:S01]  /*5dc0*/  IMAD.U32 R4, RZ, RZ, UR8 ;  /* 0x00000008ff047e24 */ /* 0x000fe2000f8e00ff */
[----:B----4-:R-:W-:Y:S01]  /*5dd0*/  MOV R7, UR7 ;  /* 0x0000000700077c02 */ /* 0x010fe20008000f00 */
[----:B------:R-:W-:Y:S01]  /*5de0*/  IMAD.U32 R6, RZ, RZ, UR6 ;  /* 0x00000006ff067e24 */ /* 0x000fe2000f8e00ff */
[----:B--2---:R-:W-:Y:S01]  /*5df0*/  MOV R11, UR5 ;  /* 0x00000005000b7c02 */ /* 0x004fe20008000f00 */
[----:B------:R-:W-:Y:S02]  /*5e00*/  IMAD.U32 R10, RZ, RZ, UR4 ;  /* 0x00000004ff0a7e24 */ /* 0x000fe4000f8e00ff */
[----:B------:R-:W-:Y:S07]  /*5e10*/  LEPC R20, `(.L_x_94) ;  /* 0x000000001014794e */ /* 0x000fee0000000000 */
[----:B---3-5:R-:W-:Y:S05]  /*5e20*/  CALL.ABS.NOINC R14 ;  /* 0x000000000e007343 */ /* 0x028fea0003c00000 */
.L_x_94:
[----:B------:R-:W1:Y:S01]  /*5e30*/  LDCU.64 UR8, c[0x4][0x80] ;  /* 0x01001000ff0877ac */ /* 0x000e620008000a00 */
[----:B------:R-:W2:Y:S01]  /*5e40*/  LDC.64 R2, c[0x4][R2] ;  /* 0x0100000002027b82 */ /* 0x000ea20000000a00 */
[----:B------:R-:W-:Y:S02]  /*5e50*/  HFMA2 R12, -RZ, RZ, 0, 5.9604644775390625e-08 ;  /* 0x00000001ff0c7431 */ /* 0x000fe400000001ff */
[----:B------:R-:W-:Y:S02]  /*5e60*/  IMAD.MOV.U32 R8, RZ, RZ, 0x70 ;  /* 0x00000070ff087424 */ /* 0x000fe400078e00ff */
[----:B------:R-:W-:Y:S01]  /*5e70*/  IMAD.MOV.U32 R13, RZ, RZ, RZ ;  /* 0x000000ffff0d7224 */ /* 0x000fe200078e00ff */
[----:B------:R-:W3:Y:S01]  /*5e80*/  LDCU.64 UR6, c[0x4][0x88] ;  /* 0x01001100ff0677ac */ /* 0x000ee20008000a00 */
[----:B------:R-:W4:Y:S01]  /*5e90*/  LDCU.64 UR4, c[0x4][0x8] ;  /* 0x01000100ff0477ac */ /* 0x000f220008000a00 */
[----:B-1----:R-:W-:Y:S02]  /*5ea0*/  MOV R4, UR8 ;  /* 0x0000000800047c02 */ /* 0x002fe40008000f00 */
[----:B------:R-:W-:Y:S02]  /*5eb0*/  MOV R5, UR9 ;  /* 0x0000000900057c02 */ /* 0x000fe40008000f00 */
[----:B---3--:R-:W-:Y:S01]  /*5ec0*/  MOV R7, UR7 ;  /* 0x0000000700077c02 */ /* 0x008fe20008000f00 */
[----:B------:R-:W-:Y:S01]  /*5ed0*/  IMAD.U32 R6, RZ, RZ, UR6 ;  /* 0x00000006ff067e24 */ /* 0x000fe2000f8e00ff */
[----:B----4-:R-:W-:Y:S01]  /*5ee0*/  MOV R11, UR5 ;  /* 0x00000005000b7c02 */ /* 0x010fe20008000f00 */
[----:B------:R-:W-:Y:S02]  /*5ef0*/  IMAD.U32 R10, RZ, RZ, UR4 ;  /* 0x00000004ff0a7e24 */ /* 0x000fe4000f8e00ff */
[----:B------:R-:W-:Y:S07]  /*5f00*/  LEPC R20, `(.L_x_93) ;  /* 0x000000001014794e */ /* 0x000fee0000000000 */
[----:B--2---:R-:W-:Y:S05]  /*5f10*/  CALL.ABS.NOINC R2 ;  /* 0x0000000002007343 */ /* 0x004fea0003c00000 */
.L_x_93:
[----:B------:R-:W-:Y:S02]  /*5f20*/  R2UR UR6, R49 ;  /* 0x00000000310672ca */ /* 0x000fe400000e0000 */
[----:B------:R-:W-:Y:S02]  /*5f30*/  R2UR UR5, R57 ;  /* 0x00000000390572ca */ /* 0x000fe400000e0000 */
[----:B------:R-:W-:Y:S02]  /*5f40*/  R2UR UR4, R56 ;  /* 0x00000000380472ca */ /* 0x000fe400000e0000 */
[----:B------:R-:W-:Y:S02]  /*5f50*/  ISETP.NE.U32.AND P4, PT, R42, RZ, PT ;  /* 0x000000ff2a00720c */ /* 0x000fe40003f85070 */
[----:B------:R-:W-:Y:S02]  /*5f60*/  ISETP.NE.U32.AND P2, PT, RZ, UR60, PT ;  /* 0x0000003cff007c0c */ /* 0x000fe4000bf45070 */
[----:B------:R-:W-:Y:S02]  /*5f70*/  ISETP.NE.AND.EX P4, PT, R43, RZ, PT, P4 ;  /* 0x000000ff2b00720c */ /* 0x000fe40003f85340 */
[----:B------:R-:W-:Y:S01]  /*5f80*/  ISETP.NE.AND.EX P2, PT, RZ, UR61, PT, P2 ;  /* 0x0000003dff007c0c */ /* 0x000fe2000bf45320 */
[----:B------:R-:W-:Y:S02]  /*5f90*/  UISETP.NE.AND UP2, UPT, UR6, URZ, UPT ;  /* 0x000000ff0600728c */ /* 0x000fe4000bf45270 */
[----:B------:R-:W-:Y:S04]  /*5fa0*/  UISETP.NE.U32.AND UP0, UPT, UR5, URZ, UPT ;  /* 0x000000ff0500728c */ /* 0x000fe8000bf05070 */
[----:B------:R-:W-:Y:S01]  /*5fb0*/  UISETP.NE.AND.EX UP1, UPT, UR4, URZ, UPT, UP0 ;  /* 0x000000ff0400728c */ /* 0x000fe2000bf25300 */
[----:B------:R-:W-:Y:S01]  /*5fc0*/  PLOP3.LUT P1, PT, PT, PT, UP2, 0x80, 0x8 ;  /* 0x000000000008781c */ /* 0x000fe20003f2f028 */
[----:B------:R-:W-:Y:S03]  /*5fd0*/  UPLOP3.LUT UP0, UPT, UPT, UPT, UPT, 0x40, 0x4 ;  /* 0x000000000004789c */ /* 0x000fe60003f0e870 */
[----:B------:R-:W-:Y:S06]  /*5fe0*/  @UP2 UPLOP3.LUT UP0, UPT, UPT, UPT, UP1, 0x80, 0x8 ;  /* 0x000000000008289c */ /* 0x000fec0003f0f010 */
[----:B------:R-:W-:Y:S01]  /*5ff0*/  PLOP3.LUT P0, PT, PT, PT, UP0, 0x80, 0x8 ;  /* 0x000000000008781c */ /* 0x000fe20003f0f008 */
[----:B------:R-:W-:Y:S01]  /*6000*/  @!UPT UIADD3 URZ, UPT, UPT, URZ, URZ, URZ ;  /* 0x000000fffffff290 */ /* 0x000fe2000fffe0ff */
[----:B------:R-:W-:Y:S11]  /*6010*/  BRA.U !UP1, `(.L_x_95) ;  /* 0x0000000109407547 */ /* 0x000ff6000b800000 */
[----:B------:R-:W-:Y:S01]  /*6020*/  UISETP.NE.U32.AND UP0, UPT, UR60, URZ, UPT ;  /* 0x000000ff3c00728c */ /* 0x000fe2000bf05070 */
[----:B------:R-:W-:Y:S01]  /*6030*/  R2UR UR6, R57 ;  /* 0x00000000390672ca */ /* 0x000fe200000e0000 */
[----:B------:R-:W1:Y:S01]  /*6040*/  LDCU.64 UR8, c[0x0][0x358] ;  /* 0x00006b00ff0877ac */ /* 0x000e620008000a00 */
[----:B------:R-:W-:Y:S02]  /*6050*/  HFMA2 R45, -RZ, RZ, 0, 5.9604644775390625e-08 ;  /* 0x00000001ff2d7431 */ /* 0x000fe400000001ff */
[----:B------:R-:W-:Y:S01]  /*6060*/  IMAD.MOV.U32 R0, RZ, RZ, 0x1 ;  /* 0x00000001ff007424 */ /* 0x000fe200078e00ff */
[----:B------:R-:W-:Y:S06]  /*6070*/  UISETP.NE.AND.EX UP0, UPT, UR61, URZ, UPT, UP0 ;  /* 0x000000ff3d00728c */ /* 0x000fec000bf05300 */
[----:B------:R-:W-:Y:S05]  /*6080*/  PLOP3.LUT P3, PT, PT, PT, UP0, 0x80, 0x8 ;  /* 0x000000000008781c */ /* 0x000fea0003f6f008 */
[----:B------:R-:W2:Y:S01]  /*6090*/  @UP0 LDCU.64 UR4, c[0x0][0x888] ;  /* 0x00011100ff0407ac */ /* 0x000ea20008000a00 */
[----:B------:R-:W-:Y:S07]  /*60a0*/  @UP0 UIMAD UR6, UR36, UR6, URZ ;  /* 0x00000006240602a4 */ /* 0x000fee000f8e02ff */
[----:B------:R-:W-:Y:S01]  /*60b0*/  @!P3 PRMT R45, R0, 0x7610, R45 ;  /* 0x00007610002db816 */ /* 0x000fe2000000002d */
[----:B--2---:R-:W-:Y:S06]  /*60c0*/  @UP0 UIMAD.WIDE UR4, UR6, 0x4, UR4 ;  /* 0x00000004060408a5 */ /* 0x004fec000f8e0204 */
[----:B-----5:R-:W-:Y:S02]  /*60d0*/  IMAD.U32 R26, RZ, RZ, UR4 ;  /* 0x00000004ff1a7e24 */ /* 0x020fe4000f8e00ff */
[----:B------:R-:W-:Y:S03]  /*60e0*/  IMAD.U32 R27, RZ, RZ, UR5 ;  /* 0x00000005ff1b7e24 */ /* 0x000fe6000f8e00ff */
[----:B------:R-:W2:Y:S02]  /*60f0*/  @!UP0 LDCU UR4, c[0x0][0x880] ;  /* 0x00011000ff0487ac */ /* 0x000ea40008000800 */
[----:B-1----:R1:W5:Y:S02]  /*6100*/  @P3 LDG.E R26, desc[UR8][R26.64] ;  /* 0x000000081a1a3981 */ /* 0x002364000c1e1900 */
[----:B-12---:R-:W-:Y:S02]  /*6110*/  @!P3 MOV R26, UR4 ;  /* 0x00000004001abc02 */ /* 0x006fe40008000f00 */
.L_x_95:
[----:B------:R-:W-:Y:S05]  /*6120*/  @!P4 BRA `(.L_x_96) ;  /* 0x000000000024c947 */ /* 0x000fea0003800000 */
[----:B------:R-:W-:Y:S01]  /*6130*/  ISETP.NE.U32.AND P3, PT, R40, RZ, PT ;  /* 0x000000ff2800720c */ /* 0x000fe20003f65070 */
[----:B------:R-:W1:Y:S03]  /*6140*/  LDCU.64 UR4, c[0x0][0x358] ;  /* 0x00006b00ff0477ac */ /* 0x000e660008000a00 */
[----:B------:R-:W-:Y:S11]  /*6150*/  ISETP.NE.AND.EX P3, PT, R41, RZ, PT, P3 ;  /* 0x000000ff2900720c */ /* 0x000ff60003f65330 */
[----:B------:R-:W-:Y:S02]  /*6160*/  @!UPT UIADD3 URZ, UPT, UPT, URZ, URZ, URZ ;  /* 0x000000fffffff290 */ /* 0x000fe4000fffe0ff */
[----:B------:R-:W2:Y:S01]  /*6170*/  @P3 LDC.64 R2, c[0x0][0x8a8] ;  /* 0x00022a00ff023b82 */ /* 0x000ea20000000a00 */
[----:B------:R-:W-:Y:S04]  /*6180*/  @P3 IMAD R0, R42, UR36, RZ ;  /* 0x000000242a003c24 */ /* 0x000fe8000f8e02ff */
[----:B--2---:R-:W-:Y:S05]  /*6190*/  @P3 IMAD.WIDE R2, R0, 0x4, R2 ;  /* 0x0000000400023825 */ /* 0x004fea00078e0202 */
[----:B-1---5:R1:W5:Y:S02]  /*61a0*/  @P3 LDG.E R24, desc[UR4][R2.64] ;  /* 0x0000000402183981 */ /* 0x022364000c1e1900 */
[----:B-1----:R-:W2:Y:S02]  /*61b0*/  @!P3 LDC R24, c[0x0][0x8a0] ;  /* 0x00022800ff18bb82 */ /* 0x002ea40000000800 */
.L_x_96:
[----:B-----5:R-:W-:Y:S01]  /*61c0*/  FSETP.NEU.AND P3, PT, R26, RZ, PT ;  /* 0x000000ff1a00720b */ /* 0x020fe20003f6d000 */
[----:B------:R-:W-:Y:S01]  /*61d0*/  IMAD.U32 R2, RZ, RZ, UR46 ;  /* 0x0000002eff027e24 */ /* 0x000fe2000f8e00ff */
[----:B------:R-:W-:Y:S01]  /*61e0*/  SEL R5, RZ, 0xffffffff, P2 ;  /* 0xffffffffff057807 */ /* 0x000fe20001000000 */
[----:B------:R-:W-:Y:S01]  /*61f0*/  ULOP3.LUT UR4, UR55, 0x1, URZ, 0x3c, !UPT ;  /* 0x0000000137047892 */ /* 0x000fe2000f8e3cff */
[----:B------:R-:W-:Y:S01]  /*6200*/  @P1 LOP3.LUT P2, RZ, R45, 0xff, RZ, 0xc0, !PT ;  /* 0x000000ff2dff1812 */ /* 0x000fe2000784c0ff */
[----:B------:R-:W-:Y:S01]  /*6210*/  BSSY B1, `(.L_x_97) ;  /* 0x000003d000017945 */ /* 0x000fe20003800000 */
[----:B------:R-:W-:Y:S01]  /*6220*/  @P1 SEL R0, RZ, 0xffffffff, P3 ;  /* 0xffffffffff001807 */ /* 0x000fe20001800000 */
[----:B------:R-:W-:Y:S01]  /*6230*/  IMAD.MOV.U32 R65, RZ, RZ, 0x1 ;  /* 0x00000001ff417424 */ /* 0x000fe200078e00ff */
[----:B------:R-:W-:Y:S01]  /*6240*/  LEA R2, R2, UR44, 0x3 ;  /* 0x0000002c02027c11 */ /* 0x000fe2000f8e18ff */
[----:B------:R-:W-:Y:S01]  /*6250*/  IMAD.U32 R63, RZ, RZ, UR4 ;  /* 0x00000004ff3f7e24 */ /* 0x000fe2000f8e00ff */
[----:B------:R-:W-:Y:S01]  /*6260*/  @P0 SEL R0, R5, R0, !P2 ;  /* 0x0000000005000207 */ /* 0x000fe20005000000 */
[----:B------:R-:W-:Y:S01]  /*6270*/  IMAD.U32 R64, RZ, RZ, UR46 ;  /* 0x0000002eff407e24 */ /* 0x000fe2000f8e00ff */
[----:B------:R-:W-:Y:S02]  /*6280*/  LEA R27, R22, UR44, 0x3 ;  /* 0x0000002c161b7c11 */ /* 0x000fe4000f8e18ff */
[----:B------:R-:W-:Y:S02]  /*6290*/  CS2R R38, SRZ ;  /* 0x0000000000267805 */ /* 0x000fe4000001ff00 */
[----:B------:R-:W-:Y:S02]  /*62a0*/  @P1 LOP3.LUT R0, R0, 0x1, RZ, 0xc0, !PT ;  /* 0x0000000100001812 */ /* 0x000fe400078ec0ff */
[----:B------:R-:W-:Y:S02]  /*62b0*/  CS2R R36, SRZ ;  /* 0x0000000000247805 */ /* 0x000fe4000001ff00 */
[----:B------:R-:W-:Y:S02]  /*62c0*/  SHF.L.U32 R3, R53, 0x1f, RZ ;  /* 0x0000001f35037819 */ /* 0x000fe400000006ff */
[----:B------:R-:W-:Y:S02]  /*62d0*/  CS2R R30, SRZ ;  /* 0x00000000001e7805 */ /* 0x000fe4000001ff00 */
[----:B------:R-:W-:Y:S02]  /*62e0*/  ISETP.NE.U32.OR P5, PT, R0, 0x1, !P1 ;  /* 0x000000010000780c */ /* 0x000fe40004fa5470 */
[----:B------:R-:W-:Y:S02]  /*62f0*/  CS2R R28, SRZ ;  /* 0x00000000001c7805 */ /* 0x000fe4000001ff00 */
[----:B------:R-:W-:Y:S02]  /*6300*/  PLOP3.LUT P2, PT, PT, PT, UP1, 0x80, 0x8 ;  /* 0x000000000008781c */ /* 0x000fe40003f4f018 */
[----:B------:R-:W-:Y:S02]  /*6310*/  LEA.HI R25, R22, R22, RZ, 0x1 ;  /* 0x0000001616197211 */ /* 0x000fe400078f08ff */
[----:B------:R-:W-:Y:S02]  /*6320*/  LOP3.LUT P4, R50, R45, 0xff, RZ, 0xc0, !PT ;  /* 0x000000ff2d327812 */ /* 0x000fe4000788c0ff */
[----:B------:R-:W-:Y:S02]  /*6330*/  SEL R4, RZ, 0xffffffff, P3 ;  /* 0xffffffffff047807 */ /* 0x000fe40001800000 */
[----:B------:R-:W-:Y:S02]  /*6340*/  P2R R61, PR, RZ, 0x20 ;  /* 0x00000020ff3d7803 */ /* 0x000fe40000000000 */
[----:B------:R-:W-:Y:S03]  /*6350*/  @P5 SHF.L.U32 R0, R63, 0x1f, RZ ;  /* 0x0000001f3f005819 */ /* 0x000fe600000006ff */
[----:B------:R-:W-:Y:S01]  /*6360*/  @P2 SEL R4, R5, R4, !P4 ;  /* 0x0000000405042207 */ /* 0x000fe20006000000 */
[----:B------:R1:W3:Y:S03]  /*6370*/  @P5 SYNCS.PHASECHK.TRANS64.TRYWAIT P1, [R2+URZ+0x40], R0 ;  /* 0x00004000020055a7 */ /* 0x0002e600080211ff */
[----:B------:R-:W-:Y:S04]  /*6380*/  LOP3.LUT R4, R4, 0x1, RZ, 0xc0, !PT ;  /* 0x0000000104047812 */ /* 0x000fe800078ec0ff */
[----:B------:R-:W-:Y:S04]  /*6390*/  ISETP.NE.U32.AND P2, PT, R4, 0x1, PT ;  /* 0x000000010400780c */ /* 0x000fe80003f45070 */
[----:B------:R-:W-:Y:S01]  /*63a0*/  P2R R66, PR, RZ, 0x4 ;  /* 0x00000004ff427803 */ /* 0x000fe20000000000 */
[----:B------:R4:W2:Y:S01]  /*63b0*/  SYNCS.PHASECHK.TRANS64.TRYWAIT P0, [R27+URZ+0xa0], R3 ;  /* 0x0000a0031b0075a7 */ /* 0x0008a200080011ff */
[C---:B-1----:R-:W-:Y:S01]  /*63c0*/  IMAD.SHL.U32 R0, R25.reuse, 0x20, RZ ;  /* 0x0000002019007824 */ /* 0x042fe200078e00ff */
[----:B------:R-:W-:Y:S04]  /*63d0*/  LOP3.LUT R25, R25, 0xffe, RZ, 0xc0, !PT ;  /* 0x00000ffe19197812 */ /* 0x000fe800078ec0ff */
[----:B------:R-:W-:Y:S01]  /*63e0*/  LOP3.LUT R0, R0, 0xffffffc0, RZ, 0xc0, !PT ;  /* 0xffffffc000007812 */ /* 0x000fe200078ec0ff */
[----:B------:R-:W-:Y:S04]  /*63f0*/  IMAD.IADD R25, R22, 0x1, -R25 ;  /* 0x0000000116197824 */ /* 0x000fe800078e0a19 */
[----:B------:R-:W-:Y:S04]  /*6400*/  IMAD.IADD R0, R23, 0x1, R0 ;  /* 0x0000000117007824 */ /* 0x000fe800078e0200 */
[----:B------:R-:W-:Y:S01]  /*6410*/  IMAD R25, R25, 0x100000, R0 ;  /* 0x0010000019197824 */ /* 0x000fe200078e0200 */
[----:B---3--:R-:W-:Y:S01]  /*6420*/  @P5 SEL R65, RZ, 0x1, !P1 ;  /* 0x00000001ff415807 */ /* 0x008fe20004800000 */
[----:B----4-:R-:W-:Y:S06]  /*6430*/  @!P5 BRA `(.L_x_98) ;  /* 0x000000000068d947 */ /* 0x010fec0003800000 */
[----:B------:R-:W-:Y:S01]  /*6440*/  HFMA2 R31, -RZ, RZ, 0, 0 ;  /* 0x00000000ff1f7431 */ /* 0x000fe200000001ff */
[----:B------:R-:W-:Y:S01]  /*6450*/  ISETP.NE.AND P1, PT, R65, RZ, PT ;  /* 0x000000ff4100720c */ /* 0x000fe20003f25270 */
[----:B------:R-:W-:Y:S01]  /*6460*/  IMAD.U32 R0, RZ, RZ, UR46 ;  /* 0x0000002eff007e24 */ /* 0x000fe2000f8e00ff */
[----:B------:R-:W-:Y:S11]  /*6470*/  BSSY B0, `(.L_x_99) ;  /* 0x0000005000007945 */ /* 0x000ff60003800000 */
[----:B------:R-:W-:Y:S05]  /*6480*/  @P1 BRA `(.L_x_100) ;  /* 0x00000000000c1947 */ /* 0x000fea0003800000 */
[----:B------:R-:W-:Y:S04]  /*6490*/  SHF.L.U32 R4, R63, 0x1f, RZ ;  /* 0x0000001f3f047819 */ /* 0x000fe800000006ff */
[----:B------:R-:W1:Y:S02]  /*64a0*/  SYNCS.PHASECHK.TRANS64.TRYWAIT P1, [R2+URZ+0x40], R4 ;  /* 0x00004004020075a7 */ /* 0x000e6400080211ff */
[----:B-1----:R-:W-:Y:S05]  /*64b0*/  @!P1 BRA `(.L_x_101) ;  /* 0x0000001c00b49947 */ /* 0x002fea0003800000 */
.L_x_100:
[----:B------:R-:W-:Y:S05]  /*64c0*/  BSYNC B0 ;  /* 0x0000000000007941 */ /* 0x000fea0003800000 */
.L_x_99:
[----:B------:R-:W-:Y:S01]  /*64d0*/  ISETP.NE.AND P1, PT, R66, RZ, PT ;  /* 0x000000ff4200720c */ /* 0x000fe20003f25270 */
[----:B------:R-:W-:Y:S01]  /*64e0*/  IMAD.MOV.U32 R30, RZ, RZ, RZ ;  /* 0x000000ffff1e7224 */ /* 0x000fe200078e00ff */
[----:B------:R-:W-:Y:S02]  /*64f0*/  CS2R R28, SRZ ;  /* 0x00000000001c7805 */ /* 0x000fe4000001ff00 */
[----:B------:R-:W-:Y:S02]  /*6500*/  CS2R R38, SRZ ;  /* 0x0000000000267805 */ /* 0x000fe4000001ff00 */
[----:B------:R-:W-:Y:S07]  /*6510*/  CS2R R36, SRZ ;  /* 0x0000000000247805 */ /* 0x000fee000001ff00 */
[----:B-1----:R-:W-:Y:S01]  /*6520*/  @P1 IMAD R2, R0, 0x800, R44 ;  /* 0x0000080000021824 */ /* 0x002fe200078e022c */
[----:B------:R-:W-:Y:S05]  /*6530*/  @P1 WARPSYNC.ALL ;  /* 0x0000000000001948 */ /* 0x000fea0003800000 */
[----:B------:R-:W-:Y:S01]  /*6540*/  @P1 LEA R2, R2, UR44, 0x1 ;  /* 0x0000002c02021c11 */ /* 0x000fe2000f8e08ff */
[----:B------:R-:W-:Y:S04]  /*6550*/  UIADD3 UR4, UPT, UPT, UR46, 0x1, URZ ;  /* 0x000000012e047890 */ /* 0x000fe8000fffe0ff */
[----:B------:R1:W3:Y:S01]  /*6560*/  @P1 LDSM.16.M88.4 R28, [R2+0x200] ;  /* 0x00020000021c183b */ /* 0x0002e20000000200 */
[----:B------:R-:W-:Y:S01]  /*6570*/  UISETP.NE.AND UP0, UPT, UR4, 0x3, UPT ;  /* 0x000000030400788c */ /* 0x000fe2000bf05270 */
[----:B------:R-:W-:Y:S03]  /*6580*/  @P1 IMAD R0, R54, 0x2, R2 ;  /* 0x0000000236001824 */ /* 0x000fe600078e0202 */
[----:B------:R-:W-:Y:S02]  /*6590*/  USEL UR5, URZ, 0x1, UP0 ;  /* 0x00000001ff057887 */ /* 0x000fe40008000000 */
[----:B------:R1:W4:Y:S01]  /*65a0*/  @P1 LDSM.16.M88.4 R36, [R0+0x200] ;  /* 0x000200000024183b */ /* 0x0003220000000200 */
[----:B------:R-:W-:Y:S03]  /*65b0*/  USEL UR4, UR4, URZ, UP0 ;  /* 0x000000ff04047287 */ /* 0x000fe60008000000 */
[----:B------:R-:W-:Y:S03]  /*65c0*/  LOP3.LUT R63, R63, UR5, RZ, 0x3c, !PT ;  /* 0x000000053f3f7c12 */ /* 0x000fe6000f8e3cff */
[----:B------:R-:W-:Y:S02]  /*65d0*/  IMAD.U32 R64, RZ, RZ, UR4 ;  /* 0x00000004ff407e24 */ /* 0x000fe4000f8e00ff */
.L_x_98:
[----:B------:R-:W-:Y:S05]  /*65e0*/  BSYNC B1 ;  /* 0x0000000000017941 */ /* 0x000fea0003800000 */
.L_x_97:
[----:B-1----:R-:W-:Y:S04]  /*65f0*/  SHF.R.U32.HI R0, RZ, 0x15, R25 ;  /* 0x00000015ff007819 */ /* 0x002fe80000011619 */
[----:B------:R-:W-:Y:S01]  /*6600*/  LOP3.LUT P1, RZ, R0, 0x3, R46, 0x48, !PT ;  /* 0x0000000300ff7812 */ /* 0x000fe2000782482e */
[----:B------:R-:W-:Y:S01]  /*6610*/  @!UPT UIADD3 URZ, UPT, UPT, URZ, URZ, URZ ;  /* 0x000000fffffff290 */ /* 0x000fe2000fffe0ff */
[----:B--2---:R-:W-:Y:S11]  /*6620*/  @P0 BRA `(.L_x_102) ;  /* 0x0000000000080947 */ /* 0x004ff60003800000 */
[----:B------:R-:W1:Y:S02]  /*6630*/  SYNCS.PHASECHK.TRANS64.TRYWAIT P0, [R27+URZ+0xa0], R3 ;  /* 0x0000a0031b0075a7 */ /* 0x000e6400080011ff */
[----:B-1----:R-:W-:Y:S05]  /*6640*/  @!P0 BRA `(.L_x_103) ;  /* 0x0000001c00648947 */ /* 0x002fea0003800000 */
.L_x_102:
[----:B------:R-:W-:Y:S05]  /*6650*/  @!P1 BRA `(.L_x_104) ;  /* 0x0000000000409947 */ /* 0x000fea0003800000 */
[----:B------:R-:W2:Y:S01]  /*6660*/  LDCU.64 UR8, c[0x4][0x70] ;  /* 0x01000e00ff0877ac */ /* 0x000ea20008000a00 */
[----:B-1----:R-:W-:Y:S01]  /*6670*/  MOV R3, 0x0 ;  /* 0x0000000000037802 */ /* 0x002fe20000000f00 */
[----:B------:R-:W-:Y:S02]  /*6680*/  HFMA2 R12, -RZ, RZ, 0, 5.9604644775390625e-08 ;  /* 0x00000001ff0c7431 */ /* 0x000fe400000001ff */
[----:B------:R-:W-:Y:S02]  /*6690*/  IMAD.MOV.U32 R8, RZ, RZ, 0x192 ;  /* 0x00000192ff087424 */ /* 0x000fe400078e00ff */
[----:B------:R-:W-:Y:S01]  /*66a0*/  IMAD.MOV.U32 R13, RZ, RZ, RZ ;  /* 0x000000ffff0d7224 */ /* 0x000fe200078e00ff */
[----:B------:R-:W1:Y:S01]  /*66b0*/  LDCU.64 UR6, c[0x4][0x78] ;  /* 0x01000f00ff0677ac */ /* 0x000e620008000a00 */
[----:B------:R-:W3:Y:S01]  /*66c0*/  LDC.64 R2, c[0x4][R3] ;  /* 0x0100000003027b82 */ /* 0x000ee20000000a00 */
[----:B------:R-:W5:Y:S01]  /*66d0*/  LDCU.64 UR4, c[0x4][0x10] ;  /* 0x01000200ff0477ac */ /* 0x000f620008000a00 */
[----:B--2---:R-:W-:Y:S01]  /*66e0*/  MOV R5, UR9 ;  /* 0x0000000900057c02 */ /* 0x004fe20008000f00 */
[----:B------:R-:W-:Y:S01]  /*66f0*/  IMAD.U32 R4, RZ, RZ, UR8 ;  /* 0x00000008ff047e24 */ /* 0x000fe2000f8e00ff */
[----:B-1----:R-:W-:Y:S01]  /*6700*/  MOV R7, UR7 ;  /* 0x0000000700077c02 */ /* 0x002fe20008000f00 */
[----:B------:R-:W-:Y:S01]  /*6710*/  IMAD.U32 R6, RZ, RZ, UR6 ;  /* 0x00000006ff067e24 */ /* 0x000fe2000f8e00ff */
[----:B-----5:R-:W-:Y:S01]  /*6720*/  MOV R11, UR5 ;  /* 0x00000005000b7c02 */ /* 0x020fe20008000f00 */
[----:B------:R-:W-:Y:S02]  /*6730*/  IMAD.U32 R10, RZ, RZ, UR4 ;  /* 0x00000004ff0a7e24 */ /* 0x000fe4000f8e00ff */
[----:B------:R-:W-:Y:S07]  /*6740*/  LEPC R20, `(.L_x_104) ;  /* 0x000000001014794e */ /* 0x000fee0000000000 */
[----:B---34-:R-:W-:Y:S05]  /*6750*/  CALL.ABS.NOINC R2 ;  /* 0x0000000002007343 */ /* 0x018fea0003c00000 */
.L_x_104:
[----:B-1-3--:R-:W-:Y:S01]  /*6760*/  SHF.L.U32 R3, R28, 0x10, RZ ;  /* 0x000000101c037819 */ /* 0x00afe200000006ff */
[----:B------:R-:W-:Y:S05]  /*6770*/  WARPSYNC.ALL ;  /* 0x0000000000007948 */ /* 0x000fea0003800000 */
[----:B------:R-:W-:Y:S01]  /*6780*/  R2UR UR4, R25 ;  /* 0x00000000190472ca */ /* 0x000fe200000e0000 */
[----:B------:R-:W-:Y:S01]  /*6790*/  BSSY.RECONVERGENT B0, `(.L_x_105) ;  /* 0x0000051000007945 */ /* 0x000fe20003800200 */
[----:B------:R-:W-:Y:S02]  /*67a0*/  SHF.L.U32 R20, R30, 0x10, RZ ;  /* 0x000000101e147819 */ /* 0x000fe400000006ff */
[----:B------:R-:W-:Y:S02]  /*67b0*/  SHF.L.U32 R62, R54, 0x1, RZ ;  /* 0x00000001363e7819 */ /* 0x000fe400000006ff */
[----:B------:R-:W-:Y:S07]  /*67c0*/  ISETP.NE.AND P0, PT, R55, RZ, PT ;  /* 0x000000ff3700720c */ /* 0x000fee0003f05270 */
[----:B------:R-:W1:Y:S02]  /*67d0*/  LDTM.16dp256bit.x4 R4, tmem[UR4] ;  /* 0x00000004000479ee */ /* 0x000e640008120000 */
[----:B-1----:R-:W-:Y:S01]  /*67e0*/  FMUL R0, R24, R4 ;  /* 0x0000000418007220 */ /* 0x002fe20000400000 */
[----:B------:R-:W-:Y:S01]  /*67f0*/  LOP3.LUT R4, R28, 0xffff0000, RZ, 0xc0, !PT ;  /* 0xffff00001c047812 */ /* 0x000fe200078ec0ff */
[----:B------:R-:W-:Y:S01]  /*6800*/  FMUL R2, R24, R5 ;  /* 0x0000000518027220 */ /* 0x000fe20000400000 */
[C---:B------:R-:W-:Y:S01]  /*6810*/  SHF.L.U32 R5, R29.reuse, 0x10, RZ ;  /* 0x000000101d057819 */ /* 0x040fe200000006ff */
[----:B------:R-:W-:Y:S01]  /*6820*/  FFMA R0, R26, R3, R0 ;  /* 0x000000031a007223 */ /* 0x000fe20000000000 */
[----:B------:R-:W-:Y:S01]  /*6830*/  FMUL R3, R24, R6 ;  /* 0x0000000618037220 */ /* 0x000fe20000400000 */
[----:B------:R-:W-:Y:S01]  /*6840*/  LOP3.LUT R6, R29, 0xffff0000, RZ, 0xc0, !PT ;  /* 0xffff00001d067812 */ /* 0x000fe200078ec0ff */
[----:B------:R-:W-:Y:S01]  /*6850*/  FFMA R2, R26, R4, R2 ;  /* 0x000000041a027223 */ /* 0x000fe20000000002 */
[----:B------:R-:W-:Y:S01]  /*6860*/  FMUL R7, R24, R7 ;  /* 0x0000000718077220 */ /* 0x000fe20000400000 */
[----:B------:R-:W-:Y:S01]  /*6870*/  FFMA R3, R26, R5, R3 ;  /* 0x000000051a037223 */ /* 0x000fe20000000003 */
[C---:B------:R-:W-:Y:S01]  /*6880*/  FMUL R4, R24.reuse, R8 ;  /* 0x0000000818047220 */ /* 0x040fe20000400000 */
[----:B------:R-:W-:Y:S01]  /*6890*/  FMUL R5, R24, R9 ;  /* 0x0000000918057220 */ /* 0x000fe20000400000 */
[----:B------:R-:W-:Y:S01]  /*68a0*/  F2FP.BF16.F32.PACK_AB R32, R2, R0 ;  /* 0x000000000220723e */ /* 0x000fe200000010ff */
[----:B------:R-:W-:Y:S01]  /*68b0*/  FFMA R7, R26, R6, R7 ;  /* 0x000000061a077223 */ /* 0x000fe20000000007 */
[----:B------:R-:W-:Y:S01]  /*68c0*/  LOP3.LUT R0, R30, 0xffff0000, RZ, 0xc0, !PT ;  /* 0xffff00001e007812 */ /* 0x000fe200078ec0ff */
[----:B------:R-:W-:Y:S01]  /*68d0*/  FFMA R4, R26, R20, R4 ;  /* 0x000000141a047223 */ /* 0x000fe20000000004 */
[----:B------:R-:W-:Y:S01]  /*68e0*/  SHF.L.U32 R2, R31, 0x10, RZ ;  /* 0x000000101f027819 */ /* 0x000fe200000006ff */
[----:B------:R-:W-:Y:S01]  /*68f0*/  FMUL R6, R24, R10 ;  /* 0x0000000a18067220 */ /* 0x000fe20000400000 */
[----:B------:R-:W-:Y:S01]  /*6900*/  F2FP.BF16.F32.PACK_AB R33, R7, R3 ;  /* 0x000000030721723e */ /* 0x000fe200000010ff */
[C---:B------:R-:W-:Y:S01]  /*6910*/  FFMA R5, R26.reuse, R0, R5 ;  /* 0x000000001a057223 */ /* 0x040fe20000000005 */
[----:B------:R-:W-:Y:S01]  /*6920*/  LOP3.LUT R3, R31, 0xffff0000, RZ, 0xc0, !PT ;  /* 0xffff00001f037812 */ /* 0x000fe200078ec0ff */
[----:B------:R-:W-:Y:S01]  /*6930*/  FFMA R6, R26, R2, R6 ;  /* 0x000000021a067223 */ /* 0x000fe20000000006 */
[----:B----4-:R-:W-:Y:S01]  /*6940*/  SHF.L.U32 R7, R36, 0x10, RZ ;  /* 0x0000001024077819 */ /* 0x010fe200000006ff */
[----:B------:R-:W-:Y:S01]  /*6950*/  FMUL R11, R24, R11 ;  /* 0x0000000b180b7220 */ /* 0x000fe20000400000 */
[----:B------:R-:W-:Y:S01]  /*6960*/  LOP3.LUT R0, R36, 0xffff0000, RZ, 0xc0, !PT ;  /* 0xffff000024007812 */ /* 0x000fe200078ec0ff */
[C---:B------:R-:W-:Y:S01]  /*6970*/  FMUL R8, R24.reuse, R12 ;  /* 0x0000000c18087220 */ /* 0x040fe20000400000 */
[----:B------:R-:W-:Y:S01]  /*6980*/  SHF.L.U32 R2, R37, 0x10, RZ ;  /* 0x0000001025027819 */ /* 0x000fe200000006ff */
[----:B------:R-:W-:Y:S01]  /*6990*/  FMUL R9, R24, R13 ;  /* 0x0000000d18097220 */ /* 0x000fe20000400000 */
[----:B------:R-:W-:Y:S01]  /*69a0*/  F2FP.BF16.F32.PACK_AB R34, R5, R4 ;  /* 0x000000040522723e */ /* 0x000fe200000010ff */
[C---:B------:R-:W-:Y:S01]  /*69b0*/  FFMA R11, R26.reuse, R3, R11 ;  /* 0x000000031a0b7223 */ /* 0x040fe2000000000b */
[----:B------:R-:W-:Y:S01]  /*69c0*/  MOV R5, UR46 ;  /* 0x0000002e00057c02 */ /* 0x000fe20008000f00 */
[C---:B------:R-:W-:Y:S01]  /*69d0*/  FFMA R8, R26.reuse, R7, R8 ;  /* 0x000000071a087223 */ /* 0x040fe20000000008 */
[----:B------:R-:W-:Y:S01]  /*69e0*/  SHF.L.U32 R3, R39, 0x10, RZ ;  /* 0x0000001027037819 */ /* 0x000fe200000006ff */
[----:B------:R-:W-:Y:S01]  /*69f0*/  FFMA R9, R26, R0, R9 ;  /* 0x000000001a097223 */ /* 0x000fe20000000009 */
[----:B------:R-:W-:Y:S01]  /*6a00*/  LOP3.LUT R0, R37, 0xffff0000, RZ, 0xc0, !PT ;  /* 0xffff000025007812 */ /* 0x000fe200078ec0ff */
[C---:B------:R-:W-:Y:S01]  /*6a10*/  FMUL R10, R24.reuse, R14 ;  /* 0x0000000e180a7220 */ /* 0x040fe20000400000 */
[----:B------:R-:W-:Y:S01]  /*6a20*/  LOP3.LUT R4, R39, 0xffff0000, RZ, 0xc0, !PT ;  /* 0xffff000027047812 */ /* 0x000fe200078ec0ff */
[C---:B------:R-:W-:Y:S01]  /*6a30*/  FMUL R15, R24.reuse, R15 ;  /* 0x0000000f180f7220 */ /* 0x040fe20000400000 */
[----:B------:R-:W-:Y:S01]  /*6a40*/  FMUL R12, R24, R16 ;  /* 0x00000010180c7220 */ /* 0x000fe20000400000 */
[----:B------:R-:W-:Y:S01]  /*6a50*/  FFMA R10, R26, R2, R10 ;  /* 0x000000021a0a7223 */ /* 0x000fe2000000000a */
[----:B------:R-:W-:Y:S01]  /*6a60*/  LOP3.LUT R2, R38, 0xffff0000, RZ, 0xc0, !PT ;  /* 0xffff000026027812 */ /* 0x000fe200078ec0ff */
[----:B------:R-:W-:Y:S01]  /*6a70*/  FFMA R15, R26, R0, R15 ;  /* 0x000000001a0f7223 */ /* 0x000fe2000000000f */
[----:B------:R-:W-:Y:S01]  /*6a80*/  SHF.L.U32 R0, R38, 0x10, RZ ;  /* 0x0000001026007819 */ /* 0x000fe200000006ff */
[C---:B------:R-:W-:Y:S01]  /*6a90*/  FMUL R13, R24.reuse, R17 ;  /* 0x00000011180d7220 */ /* 0x040fe20000400000 */
[C---:B------:R-:W-:Y:S01]  /*6aa0*/  FMUL R14, R24.reuse, R18 ;  /* 0x00000012180e7220 */ /* 0x040fe20000400000 */
[----:B------:R-:W-:Y:S01]  /*6ab0*/  FMUL R19, R24, R19 ;  /* 0x0000001318137220 */ /* 0x000fe20000400000 */
[----:B------:R-:W-:Y:S01]  /*6ac0*/  LEA R5, R5, R44, 0xb ;  /* 0x0000002c05057211 */ /* 0x000fe200078e58ff */
[C---:B------:R-:W-:Y:S01]  /*6ad0*/  FFMA R12, R26.reuse, R0, R12 ;  /* 0x000000001a0c7223 */ /* 0x040fe2000000000c */
[C---:B------:R-:W-:Y:S01]  /*6ae0*/  FFMA R13, R26.reuse, R2, R13 ;  /* 0x000000021a0d7223 */ /* 0x040fe2000000000d */
[C---:B------:R-:W-:Y:S01]  /*6af0*/  FFMA R14, R26.reuse, R3, R14 ;  /* 0x000000031a0e7223 */ /* 0x040fe2000000000e */
[----:B------:R-:W-:Y:S01]  /*6b00*/  FFMA R19, R26, R4, R19 ;  /* 0x000000041a137223 */ /* 0x000fe20000000013 */
[----:B------:R-:W-:Y:S02]  /*6b10*/  F2FP.BF16.F32.PACK_AB R35, R11, R6 ;  /* 0x000000060b23723e */ /* 0x000fe400000010ff */
[----:B------:R-:W-:Y:S02]  /*6b20*/  LEA R5, R5, UR44, 0x1 ;  /* 0x0000002c05057c11 */ /* 0x000fe4000f8e08ff */
[----:B------:R-:W-:Y:S02]  /*6b30*/  F2FP.BF16.F32.PACK_AB R8, R9, R8 ;  /* 0x000000080908723e */ /* 0x000fe400000010ff */
[----:B------:R-:W-:Y:S01]  /*6b40*/  F2FP.BF16.F32.PACK_AB R9, R15, R10 ;  /* 0x0000000a0f09723e */ /* 0x000fe200000010ff */
[----:B------:R1:W-:Y:S01]  /*6b50*/  STSM.16.M88.4 [R5+0x200], R32 ;  /* 0x0002002005007844 */ /* 0x0003e20000000200 */
[----:B------:R-:W-:Y:S02]  /*6b60*/  F2FP.BF16.F32.PACK_AB R10, R13, R12 ;  /* 0x0000000c0d0a723e */ /* 0x000fe400000010ff */
[----:B------:R-:W-:Y:S02]  /*6b70*/  F2FP.BF16.F32.PACK_AB R11, R19, R14 ;  /* 0x0000000e130b723e */ /* 0x000fe400000010ff */
[----:B------:R-:W-:Y:S05]  /*6b80*/  IADD3 R0, PT, PT, R62, 0x200, R5 ;  /* 0x000002003e007810 */ /* 0x000fea0007ffe005 */
[----:B------:R1:W-:Y:S01]  /*6b90*/  STSM.16.M88.4 [R0], R8 ;  /* 0x0000000800007844 */ /* 0x0003e20000000200 */
[----:B------:R-:W-:Y:S01]  /*6ba0*/  @!PT LDS RZ, [RZ] ;  /* 0x00000000fffff984 */ /* 0x000fe20000000800 */
[----:B------:R-:W-:Y:S01]  /*6bb0*/  @!PT LDS RZ, [RZ] ;  /* 0x00000000fffff984 */ /* 0x000fe20000000800 */
[----:B------:R-:W-:Y:S01]  /*6bc0*/  @!PT LDS RZ, [RZ] ;  /* 0x00000000fffff984 */ /* 0x000fe20000000800 */
[----:B------:R-:W-:Y:S01]  /*6bd0*/  @!PT LDS RZ, [RZ] ;  /* 0x00000000fffff984 */ /* 0x000fe20000000800 */
[----:B------:R2:W-:Y:S07]  /*6be0*/  MEMBAR.ALL.CTA ;  /* 0x0000000000007992 */ /* 0x0005ee0000008000 */
[----:B--2---:R-:W2:Y:S02]  /*6bf0*/  FENCE.VIEW.ASYNC.S ;  /* 0x00000000000073c6 */ /* 0x004ea40000000000 */
[----:B--2---:R-:W-:Y:S06]  /*6c00*/  BAR.SYNC.DEFER_BLOCKING 0x1, 0x80 ;  /* 0x0042000000007b1d */ /* 0x004fec0000010000 */
[----:B------:R-:W-:Y:S05]  /*6c10*/  @P0 BRA `(.L_x_106) ;  /* 0x0000000000200947 */ /* 0x000fea0003800000 */
[----:B------:R-:W2:Y:S01]  /*6c20*/  LDCU.64 UR6, c[0x0][0x348] ;  /* 0x00006900ff0677ac */ /* 0x000ea20008000a00 */
[----:B------:R-:W-:Y:S01]  /*6c30*/  ULEA UR5, UR46, UR44, 0xc ;  /* 0x0000002c2e057291 */ /* 0x000fe2000f8e60ff */
[----:B------:R-:W-:Y:S03]  /*6c40*/  UMOV UR51, UR36 ;  /* 0x0000002400337c82 */ /* 0x000fe60008000000 */
[----:B------:R-:W-:Y:S02]  /*6c50*/  UIADD3 UR48, UPT, UPT, UR5, 0x200, URZ ;  /* 0x0000020005307890 */ /* 0x000fe4000fffe0ff */
[----:B--2---:R-:W-:Y:S04]  /*6c60*/  UIADD3 UR4, UP0, UPT, UR6, 0x680, URZ ;  /* 0x0000068006047890 */ /* 0x004fe8000ff1e0ff */
[----:B------:R-:W-:Y:S09]  /*6c70*/  UIADD3.X UR5, UPT, UPT, URZ, UR7, URZ, UP0, !UPT ;  /* 0x00000007ff057290 */ /* 0x000ff200087fe4ff */
[----:B------:R2:W-:Y:S02]  /*6c80*/  UTMASTG.3D [UR48], [UR4] ;  /* 0x00000030040073b5 */ /* 0x0005e40008010000 */
[----:B--2---:R0:W-:Y:S02]  /*6c90*/  UTMACMDFLUSH ;  /* 0x00000000000079b7 */ /* 0x0041e40000000000 */
.L_x_106:
[----:B------:R-:W-:Y:S05]  /*6ca0*/  BSYNC.RECONVERGENT B0 ;  /* 0x0000000000007941 */ /* 0x000fea0003800200 */
.L_x_105:
[----:B------:R-:W-:Y:S01]  /*6cb0*/  UIADD3 UR47, UPT, UPT, UR46, 0x1, URZ ;  /* 0x000000012e2f7890 */ /* 0x000fe2000fffe0ff */
[----:B------:R-:W-:Y:S03]  /*6cc0*/  BSSY.RECONVERGENT B0, `(.L_x_107) ;  /* 0x0000005000007945 */ /* 0x000fe60003800200 */
[----:B------:R-:W-:Y:S04]  /*6cd0*/  UISETP.NE.AND UP0, UPT, UR47, 0x3, UPT ;  /* 0x000000032f00788c */ /* 0x000fe8000bf05270 */
[----:B------:R-:W-:Y:S01]  /*6ce0*/  USEL UR45, UR47, URZ, UP0 ;  /* 0x000000ff2f2d7287 */ /* 0x000fe20008000000 */
[----:B------:R-:W-:Y:S11]  /*6cf0*/  @P0 BRA `(.L_x_108) ;  /* 0x0000000000040947 */ /* 0x000ff60003800000 */
[----:B------:R-:W-:Y:S04]  /*6d00*/  DEPBAR.LE SB0, 0x1 ;  /* 0x000080400000791a */ /* 0x000fe80000000000 */
.L_x_108:
[----:B------:R-:W-:Y:S05]  /*6d10*/  BSYNC.RECONVERGENT B0 ;  /* 0x0000000000007941 */ /* 0x000fea0003800200 */
.L_x_107:
[----:B------:R-:W-:Y:S01]  /*6d20*/  BAR.SYNC.DEFER_BLOCKING 0x1, 0x80 ;  /* 0x0042000000007b1d */ /* 0x000fe20000010000 */
[----:B------:R-:W-:Y:S01]  /*6d30*/  ISETP.NE.AND P1, PT, R61, RZ, PT ;  /* 0x000000ff3d00720c */ /* 0x000fe20003f25270 */
[----:B------:R-:W-:Y:S01]  /*6d40*/  UISETP.NE.AND UP0, UPT, UR53, URZ, UPT ;  /* 0x000000ff3500728c */ /* 0x000fe2000bf05270 */
[----:B------:R-:W-:Y:S11]  /*6d50*/  LEA R2, R64, UR44, 0x3 ;  /* 0x0000002c40027c11 */ /* 0x000ff6000f8e18ff */
[----:B------:R-:W-:Y:S01]  /*6d60*/  @P1 SHF.L.U32 R3, R63, 0x1f, RZ ;  /* 0x0000001f3f031819 */ /* 0x000fe200000006ff */
[----:B------:R-:W-:Y:S06]  /*6d70*/  BRA.U !UP0, `(.L_x_109) ;  /* 0x0000000108247547 */ /* 0x000fec000b800000 */
[----:B------:R-:W-:Y:S01]  /*6d80*/  IMAD.U32 R4, RZ, RZ, UR52 ;  /* 0x00000034ff047e24 */ /* 0x000fe2000f8e00ff */
[----:B-1----:R-:W-:Y:S01]  /*6d90*/  MOV R0, UR54 ;  /* 0x0000003600007c02 */ /* 0x002fe20008000f00 */
[----:B------:R-:W-:Y:S03]  /*6da0*/  UIADD3 UR4, UPT, UPT, UR52, 0x1, URZ ;  /* 0x0000000134047890 */ /* 0x000fe6000fffe0ff */
[----:B------:R-:W-:Y:S01]  /*6db0*/  @P1 LEA R4, R4, UR44, 0x3 ;  /* 0x0000002c04041c11 */ /* 0x000fe2000f8e18ff */
[----:B------:R-:W-:Y:S04]  /*6dc0*/  UISETP.NE.AND UP0, UPT, UR4, 0x3, UPT ;  /* 0x000000030400788c */ /* 0x000fe8000bf05270 */
[----:B------:R-:W-:Y:S01]  /*6dd0*/  @P1 VIADD R4, R4, 0x58 ;  /* 0x0000005804041836 */ /* 0x000fe20000000000 */
[----:B------:R-:W-:Y:S04]  /*6de0*/  USEL UR52, UR4, URZ, UP0 ;  /* 0x000000ff04347287 */ /* 0x000fe80008000000 */
[----:B------:R-:W-:Y:S04]  /*6df0*/  @P1 PRMT R0, R0, 0x654, R4 ;  /* 0x0000065400001816 */ /* 0x000fe80000000004 */
[----:B------:R2:W-:Y:S04]  /*6e00*/  @P1 SYNCS.ARRIVE.TRANS64.RED.A1T0 RZ, [R0+URZ], RZ ;  /* 0x000000ff00ff19a7 */ /* 0x0005e800081004ff */
.L_x_109:
[----:B------:R-:W3:Y:S01]  /*6e10*/  @P1 SYNCS.PHASECHK.TRANS64.TRYWAIT P0, [R2+URZ+0x40], R3 ;  /* 0x00004003020015a7 */ /* 0x000ee200080011ff */
[----:B------:R-:W-:Y:S01]  /*6e20*/  BSSY B1, `(.L_x_110) ;  /* 0x0000013000017945 */ /* 0x000fe20003800000 */
[----:B---3--:R-:W-:Y:S03]  /*6e30*/  @P1 SEL R65, RZ, 0x1, !P0 ;  /* 0x00000001ff411807 */ /* 0x008fe60004000000 */
[----:B------:R-:W-:Y:S05]  /*6e40*/  @!P1 BRA `(.L_x_111) ;  /* 0x0000000000409947 */ /* 0x000fea0003800000 */
[----:B------:R-:W-:Y:S01]  /*6e50*/  ISETP.NE.AND P1, PT, R66, RZ, PT ;  /* 0x000000ff4200720c */ /* 0x000fe20003f25270 */
[----:B------:R-:W-:Y:S01]  /*6e60*/  BSSY B0, `(.L_x_112) ;  /* 0x0000009000007945 */ /* 0x000fe20003800000 */
[----:B------:R-:W-:Y:S11]  /*6e70*/  ISETP.NE.AND P0, PT, R65, RZ, PT ;  /* 0x000000ff4100720c */ /* 0x000ff60003f05270 */
[----:B------:R-:W-:Y:S05]  /*6e80*/  @P1 IMAD R3, R64, 0x800, R44 ;  /* 0x0000080040031824 */ /* 0x000fea00078e022c */
[----:B------:R-:W-:Y:S05]  /*6e90*/  @P1 LEA R3, R3, UR44, 0x1 ;  /* 0x0000002c03031c11 */ /* 0x000fea000f8e08ff */
[----:B-12---:R-:W-:Y:S01]  /*6ea0*/  @P1 IMAD.IADD R0, R62, 0x1, R3 ;  /* 0x000000013e001824 */ /* 0x006fe200078e0203 */
[----:B------:R-:W-:Y:S06]  /*6eb0*/  @P0 BRA `(.L_x_113) ;  /* 0x00000000000c0947 */ /* 0x000fec0003800000 */
[----:B------:R-:W-:Y:S04]  /*6ec0*/  SHF.L.U32 R63, R63, 0x1f, RZ ;  /* 0x0000001f3f3f7819 */ /* 0x000fe800000006ff */
[----:B------:R-:W1:Y:S02]  /*6ed0*/  SYNCS.PHASECHK.TRANS64.TRYWAIT P0, [R2+URZ+0x40], R63 ;  /* 0x0000403f020075a7 */ /* 0x000e6400080011ff */
[----:B-1----:R-:W-:Y:S05]  /*6ee0*/  @!P0 BRA `(.L_x_114) ;  /* 0x0000001400508947 */ /* 0x002fea0003800000 */
.L_x_113:
[----:B------:R-:W-:Y:S05]  /*6ef0*/  BSYNC B0 ;  /* 0x0000000000007941 */ /* 0x000fea0003800000 */
.L_x_112:
[----:B------:R-:W-:Y:S11]  /*6f00*/  ISETP.NE.AND P0, PT, R66, RZ, PT ;  /* 0x000000ff4200720c */ /* 0x000ff60003f05270 */
[----:B------:R-:W-:Y:S02]  /*6f10*/  @!UPT UIADD3 URZ, UPT, UPT, URZ, URZ, URZ ;  /* 0x000000fffffff290 */ /* 0x000fe4000fffe0ff */
[----:B------:R-:W-:Y:S05]  /*6f20*/  @P0 WARPSYNC.ALL ;  /* 0x0000000000000948 */ /* 0x000fea0003800000 */
[----:B------:R3:W4:Y:S04]  /*6f30*/  @P0 LDSM.16.M88.4 R28, [R3+0x200] ;  /* 0x00020000031c083b */ /* 0x0007280000000200 */
[----:B------:R3:W2:Y:S02]  /*6f40*/  @P0 LDSM.16.M88.4 R36, [R0+0x200] ;  /* 0x000200000024083b */ /* 0x0006a40000000200 */
.L_x_111:
[----:B------:R-:W-:Y:S05]  /*6f50*/  BSYNC B1 ;  /* 0x0000000000017941 */ /* 0x000fea0003800000 */
.L_x_110:
[----:B-123--:R-:W-:Y:S05]  /*6f60*/  VIADD R0, R25, 0x20 ;  /* 0x0000002019007836 */ /* 0x00efea0000000000 */
[----:B------:R-:W-:Y:S04]  /*6f70*/  SHF.R.U32.HI R0, RZ, 0x15, R0 ;  /* 0x00000015ff007819 */ /* 0x000fe80000011600 */
[----:B------:R-:W-:Y:S11]  /*6f80*/  LOP3.LUT P0, RZ, R0, 0x3, R46, 0x48, !PT ;  /* 0x0000000300ff7812 */ /* 0x000ff6000780482e */
[----:B------:R-:W-:Y:S02]  /*6f90*/  @!UPT UIADD3 URZ, UPT, UPT, URZ, URZ, URZ ;  /* 0x000000fffffff290 */ /* 0x000fe4000fffe0ff */
[----:B------:R-:W-:Y:S05]  /*6fa0*/  @!P0 BRA `(.L_x_115) ;  /* 0x0000000000408947 */ /* 0x000fea0003800000 */
[----:B------:R-:W1:Y:S01]  /*6fb0*/  LDCU.64 UR8, c[0x4][0x70] ;  /* 0x01000e00ff0877ac */ /* 0x000e620008000a00 */
[----:B------:R-:W-:Y:S01]  /*6fc0*/  MOV R3, 0x0 ;  /* 0x0000000000037802 */ /* 0x000fe20000000f00 */
[----:B------:R-:W-:Y:S02]  /*6fd0*/  HFMA2 R12, -RZ, RZ, 0, 5.9604644775390625e-08 ;  /* 0x00000001ff0c7431 */ /* 0x000fe400000001ff */
[----:B------:R-:W-:Y:S02]  /*6fe0*/  IMAD.MOV.U32 R8, RZ, RZ, 0x192 ;  /* 0x00000192ff087424 */ /* 0x000fe400078e00ff */
[----:B------:R-:W-:Y:S01]  /*6ff0*/  IMAD.MOV.U32 R13, RZ, RZ, RZ ;  /* 0x000000ffff0d7224 */ /* 0x000fe200078e00ff */
[----:B------:R-:W2:Y:S01]  /*7000*/  LDCU.64 UR6, c[0x4][0x78] ;  /* 0x01000f00ff0677ac */ /* 0x000ea20008000a00 */
[----:B------:R-:W3:Y:S01]  /*7010*/  LDC.64 R2, c[0x4][R3] ;  /* 0x0100000003027b82 */ /* 0x000ee20000000a00 */
[----:B------:R-:W5:Y:S01]  /*7020*/  LDCU.64 UR4, c[0x4][0x10] ;  /* 0x01000200ff0477ac */ /* 0x000f620008000a00 */
[----:B-1----:R-:W-:Y:S01]  /*7030*/  MOV R5, UR9 ;  /* 0x0000000900057c02 */ /* 0x002fe20008000f00 */
[----:B------:R-:W-:Y:S01]  /*7040*/  IMAD.U32 R4, RZ, RZ, UR8 ;  /* 0x00000008ff047e24 */ /* 0x000fe2000f8e00ff */
[----:B--2---:R-:W-:Y:S01]  /*7050*/  MOV R7, UR7 ;  /* 0x0000000700077c02 */ /* 0x004fe20008000f00 */
[----:B------:R-:W-:Y:S01]  /*7060*/  IMAD.U32 R6, RZ, RZ, UR6 ;  /* 0x00000006ff067e24 */ /* 0x000fe2000f8e00ff */
[----:B-----5:R-:W-:Y:S01]  /*7070*/  MOV R11, UR5 ;  /* 0x00000005000b7c02 */ /* 0x020fe20008000f00 */
[----:B------:R-:W-:Y:S02]  /*7080*/  IMAD.U32 R10, RZ, RZ, UR4 ;  /* 0x00000004ff0a7e24 */ /* 0x000fe4000f8e00ff */
[----:B------:R-:W-:Y:S07]  /*7090*/  LEPC R20, `(.L_x_115) ;  /* 0x000000001014794e */ /* 0x000fee0000000000 */
[----:B---34-:R-:W-:Y:S05]  /*70a0*/  CALL.ABS.NOINC R2 ;  /* 0x0000000002007343 */ /* 0x018fea0003c00000 */
.L_x_115:
[----:B------:R-:W-:Y:S01]  /*70b0*/  ISETP.NE.AND P0, PT, R55, RZ, PT ;  /* 0x000000ff3700720c */ /* 0x000fe20003f05270 */
[----:B------:R-:W-:Y:S05]  /*70c0*/  WARPSYNC.ALL ;  /* 0x0000000000007948 */ /* 0x000fea0003800000 */
[----:B------:R-:W-:Y:S01]  /*70d0*/  R2UR UR4, R25 ;  /* 0x00000000190472ca */ /* 0x000fe200000e0000 */
[----:B------:R-:W-:Y:S01]  /*70e0*/  BSSY.RECONVERGENT B0, `(.L_x_116) ;  /* 0x0000057000007945 */ /* 0x000fe20003800200 */
[C---:B----4-:R-:W-:Y:S02]  /*70f0*/  SHF.L.U32 R20, R28.reuse, 0x10, RZ ;  /* 0x000000101c147819 */ /* 0x050fe400000006ff */
[----:B------:R-:W-:Y:S02]  /*7100*/  LOP3.LUT R21, R28, 0xffff0000, RZ, 0xc0, !PT ;  /* 0xffff00001c157812 */ /* 0x000fe400078ec0ff */
[----:B------:R-:W-:Y:S02]  /*7110*/  SHF.L.U32 R25, R29, 0x10, RZ ;  /* 0x000000101d197819 */ /* 0x000fe400000006ff */
[----:B------:R-:W-:Y:S02]  /*7120*/  SHF.L.U32 R28, R30, 0x10, RZ ;  /* 0x000000101e1c7819 */ /* 0x000fe400000006ff */
[C---:B------:R-:W-:Y:S02]  /*7130*/  SHF.L.U32 R32, R36.reuse, 0x10, RZ ;  /* 0x0000001024207819 */ /* 0x040fe400000006ff */
[----:B------:R-:W-:Y:S01]  /*7140*/  LOP3.LUT R33, R36, 0xffff0000, RZ, 0xc0, !PT ;  /* 0xffff000024217812 */ /* 0x000fe200078ec0ff */
[----:B------:R-:W1:Y:S01]  /*7150*/  LDTM.16dp256bit.x4 R4, tmem[UR4+0x20] ;  /* 0x00002004000479ee */ /* 0x000e620008120000 */
[----:B------:R-:W-:Y:S01]  /*7160*/  R2UR UR4, R27 ;  /* 0x000000001b0472ca */ /* 0x000fe200000e0000 */
[----:B------:R-:W-:Y:S01]  /*7170*/  NOP ;  /* 0x0000000000007918 */ /* 0x000fe20000000000 */
[----:B------:R-:W-:Y:S02]  /*7180*/  LOP3.LUT R27, R29, 0xffff0000, RZ, 0xc0, !PT ;  /* 0xffff00001d1b7812 */ /* 0x000fe400078ec0ff */
[----:B------:R-:W-:Y:S02]  /*7190*/  LOP3.LUT R29, R30, 0xffff0000, RZ, 0xc0, !PT ;  /* 0xffff00001e1d7812 */ /* 0x000fe400078ec0ff */
[C---:B------:R-:W-:Y:S02]  /*71a0*/  SHF.L.U32 R30, R31.reuse, 0x10, RZ ;  /* 0x000000101f1e7819 */ /* 0x040fe400000006ff */
[----:B------:R-:W-:Y:S02]  /*71b0*/  LOP3.LUT R31, R31, 0xffff0000, RZ, 0xc0, !PT ;  /* 0xffff00001f1f7812 */ /* 0x000fe400078ec0ff */
[C---:B------:R-:W-:Y:S02]  /*71c0*/  SHF.L.U32 R34, R37.reuse, 0x10, RZ ;  /* 0x0000001025227819 */ /* 0x040fe400000006ff */
[----:B------:R-:W-:Y:S01]  /*71d0*/  LOP3.LUT R35, R37, 0xffff0000, RZ, 0xc0, !PT ;  /* 0xffff000025237812 */ /* 0x000fe200078ec0ff */
[----:B------:R-:W-:Y:S01]  /*71e0*/  UIADD3 UR4, UPT, UPT, UR4, 0xc0, URZ ;  /* 0x000000c004047890 */ /* 0x000fe2000fffe0ff */
[C---:B------:R-:W-:Y:S02]  /*71f0*/  SHF.L.U32 R36, R38.reuse, 0x10, RZ ;  /* 0x0000001026247819 */ /* 0x040fe400000006ff */
[----:B------:R-:W-:Y:S01]  /*7200*/  LOP3.LUT R37, R38, 0xffff0000, RZ, 0xc0, !PT ;  /* 0xffff000026257812 */ /* 0x000fe200078ec0ff */
[----:B------:R-:W-:Y:S01]  /*7210*/  UPRMT UR4, UR54, 0x654, UR4 ;  /* 0x0000065436047896 */ /* 0x000fe20008000004 */
[C---:B------:R-:W-:Y:S02]  /*7220*/  SHF.L.U32 R38, R39.reuse, 0x10, RZ ;  /* 0x0000001027267819 */ /* 0x040fe400000006ff */
[----:B------:R-:W-:Y:S01]  /*7230*/  LOP3.LUT R39, R39, 0xffff0000, RZ, 0xc0, !PT ;  /* 0xffff000027277812 */ /* 0x000fe200078ec0ff */
[C---:B-1----:R-:W-:Y:S01]  /*7240*/  FMUL R4, R24.reuse, R4 ;  /* 0x0000000418047220 */ /* 0x042fe20000400000 */
[C---:B------:R-:W-:Y:S01]  /*7250*/  FMUL R5, R24.reuse, R5 ;  /* 0x0000000518057220 */ /* 0x040fe20000400000 */
[----:B------:R-:W-:Y:S03]  /*7260*/  FMUL R6, R24, R6 ;  /* 0x0000000618067220 */ /* 0x000fe60000400000 */
[----:B------:R-:W-:Y:S01]  /*7270*/  SYNCS.ARRIVE.TRANS64.RED.A1T0 RZ, [UR4], RZ ;  /* 0x000000ffffff79a7 */ /* 0x000fe20008100404 */
[C---:B------:R-:W-:Y:S01]  /*7280*/  FFMA R4, R26.reuse, R20, R4 ;  /* 0x000000141a047223 */ /* 0x040fe20000000004 */
[C---:B------:R-:W-:Y:S01]  /*7290*/  FFMA R5, R26.reuse, R21, R5 ;  /* 0x000000151a057223 */ /* 0x040fe20000000005 */
[----:B------:R-:W-:Y:S01]  /*72a0*/  FFMA R6, R26, R25, R6 ;  /* 0x000000191a067223 */ /* 0x000fe20000000006 */
[C---:B------:R-:W-:Y:S01]  /*72b0*/  FMUL R7, R24.reuse, R7 ;  /* 0x0000000718077220 */ /* 0x040fe20000400000 */
[C---:B------:R-:W-:Y:S01]  /*72c0*/  FMUL R8, R24.reuse, R8 ;  /* 0x0000000818087220 */ /* 0x040fe20000400000 */
[----:B------:R-:W-:Y:S01]  /*72d0*/  FMUL R9, R24, R9 ;  /* 0x0000000918097220 */ /* 0x000fe20000400000 */
[----:B------:R-:W-:Y:S01]  /*72e0*/  F2FP.BF16.F32.PACK_AB R4, R5, R4 ;  /* 0x000000040504723e */ /* 0x000fe200000010ff */
[C---:B------:R-:W-:Y:S01]  /*72f0*/  FFMA R7, R26.reuse, R27, R7 ;  /* 0x0000001b1a077223 */ /* 0x040fe20000000007 */
[C---:B------:R-:W-:Y:S01]  /*7300*/  FFMA R8, R26.reuse, R28, R8 ;  /* 0x0000001c1a087223 */ /* 0x040fe20000000008 */
[----:B------:R-:W-:Y:S01]  /*7310*/  FFMA R9, R26, R29, R9 ;  /* 0x0000001d1a097223 */ /* 0x000fe20000000009 */
[C---:B------:R-:W-:Y:S01]  /*7320*/  FMUL R10, R24.reuse, R10 ;  /* 0x0000000a180a7220 */ /* 0x040fe20000400000 */
[C---:B------:R-:W-:Y:S01]  /*7330*/  FMUL R11, R24.reuse, R11 ;  /* 0x0000000b180b7220 */ /* 0x040fe20000400000 */
[----:B------:R-:W-:Y:S01]  /*7340*/  F2FP.BF16.F32.PACK_AB R5, R7, R6 ;  /* 0x000000060705723e */ /* 0x000fe200000010ff */
[C---:B------:R-:W-:Y:S01]  /*7350*/  FMUL R0, R24.reuse, R12 ;  /* 0x0000000c18007220 */ /* 0x040fe20000400000 */
[----:B------:R-:W-:Y:S01]  /*7360*/  FMUL R2, R24, R13 ;  /* 0x0000000d18027220 */ /* 0x000fe20000400000 */
[----:B------:R-:W-:Y:S01]  /*7370*/  FFMA R10, R26, R30, R10 ;  /* 0x0000001e1a0a7223 */ /* 0x000fe2000000000a */
[----:B------:R-:W-:Y:S01]  /*7380*/  FMUL R3, R24, R14 ;  /* 0x0000000e18037220 */ /* 0x000fe20000400000 */
[----:B------:R-:W-:Y:S01]  /*7390*/  F2FP.BF16.F32.PACK_AB R6, R9, R8 ;  /* 0x000000080906723e */ /* 0x000fe200000010ff */
[----:B------:R-:W-:Y:S01]  /*73a0*/  FFMA R11, R26, R31, R11 ;  /* 0x0000001f1a0b7223 */ /* 0x000fe2000000000b */
[C---:B------:R-:W-:Y:S01]  /*73b0*/  FMUL R15, R24.reuse, R15 ;  /* 0x0000000f180f7220 */ /* 0x040fe20000400000 */
[----:B------:R-:W-:Y:S01]  /*73c0*/  FMUL R12, R24, R16 ;  /* 0x00000010180c7220 */ /* 0x000fe20000400000 */
[----:B------:R-:W-:Y:S01]  /*73d0*/  FFMA R0, R26, R32, R0 ;  /* 0x000000201a007223 */ /* 0x000fe20000000000 */
[----:B------:R-:W-:Y:S01]  /*73e0*/  MOV R8, UR45 ;  /* 0x0000002d00087c02 */ /* 0x000fe20008000f00 */
[----:B------:R-:W-:Y:S01]  /*73f0*/  FMUL R13, R24, R17 ;  /* 0x00000011180d7220 */ /* 0x000fe20000400000 */
[----:B------:R-:W-:Y:S01]  /*7400*/  FFMA R2, R26, R33, R2 ;  /* 0x000000211a027223 */ /* 0x000fe20000000002 */
[----:B------:R-:W-:Y:S01]  /*7410*/  FMUL R14, R24, R18 ;  /* 0x00000012180e7220 */ /* 0x000fe20000400000 */
[C---:B------:R-:W-:Y:S01]  /*7420*/  FFMA R3, R26.reuse, R34, R3 ;  /* 0x000000221a037223 */ /* 0x040fe20000000003 */
[----:B------:R-:W-:Y:S01]  /*7430*/  FFMA R15, R26, R35, R15 ;  /* 0x000000231a0f7223 */ /* 0x000fe2000000000f */
[----:B------:R-:W-:Y:S01]  /*7440*/  FMUL R19, R24, R19 ;  /* 0x0000001318137220 */ /* 0x000fe20000400000 */
[----:B------:R-:W-:Y:S01]  /*7450*/  FFMA R12, R26, R36, R12 ;  /* 0x000000241a0c7223 */ /* 0x000fe2000000000c */
[----:B------:R-:W-:Y:S01]  /*7460*/  LEA R8, R8, R44, 0xb ;  /* 0x0000002c08087211 */ /* 0x000fe200078e58ff */
        /* <DEDUP_REMOVED lines=21> */
[----:B------:R-:W-:Y:S02]  /*75c0*/  ULEA UR5, UR45, UR44, 0xc ;  /* 0x0000002c2d057291 */ /* 0x000fe4000f8e60ff */
[----:B------:R-:W-:Y:S02]  /*75d0*/  UIADD3 UR9, UPT, UPT, UR49, 0x20, URZ ;  /* 0x0000002031097890 */ /* 0x000fe4000fffe0ff */
[----:B------:R-:W-:Y:S01]  /*75e0*/  UIADD3 UR8, UPT, UPT, UR5, 0x200, URZ ;  /* 0x0000020005087890 */ /* 0x000fe2000fffe0ff */
[----:B------:R-:W-:Y:S01]  /*75f0*/  UMOV UR10, UR50 ;  /* 0x00000032000a7c82 */ /* 0x000fe20008000000 */
[----:B------:R-:W-:Y:S01]  /*7600*/  UMOV UR11, UR36 ;  /* 0x00000024000b7c82 */ /* 0x000fe20008000000 */
[----:B--2---:R-:W-:Y:S04]  /*7610*/  UIADD3 UR4, UP0, UPT, UR6, 0x680, URZ ;  /* 0x0000068006047890 */ /* 0x004fe8000ff1e0ff */
[----:B------:R-:W-:Y:S09]  /*7620*/  UIADD3.X UR5, UPT, UPT, URZ, UR7, URZ, UP0, !UPT ;  /* 0x00000007ff057290 */ /* 0x000ff200087fe4ff */
[----:B------:R2:W-:Y:S02]  /*7630*/  UTMASTG.3D [UR8], [UR4] ;  /* 0x00000008040073b5 */ /* 0x0005e40008010000 */
[----:B--2---:R0:W-:Y:S02]  /*7640*/  UTMACMDFLUSH ;  /* 0x00000000000079b7 */ /* 0x0041e40000000000 */
.L_x_117:
[----:B------:R-:W-:Y:S05]  /*7650*/  BSYNC.RECONVERGENT B0 ;  /* 0x0000000000007941 */ /* 0x000fea0003800200 */
.L_x_116:
[----:B------:R-:W-:Y:S01]  /*7660*/  UIADD3 UR4, UPT, UPT, UR45, 0x1, URZ ;  /* 0x000000012d047890 */ /* 0x000fe2000fffe0ff */
[----:B------:R-:W-:Y:S03]  /*7670*/  BSSY.RECONVERGENT B0, `(.L_x_118) ;  /* 0x0000008000007945 */ /* 0x000fe60003800200 */
[----:B------:R-:W-:Y:S04]  /*7680*/  UISETP.NE.AND UP0, UPT, UR4, 0x3, UPT ;  /* 0x000000030400788c */ /* 0x000fe8000bf05270 */
[----:B------:R-:W-:Y:S02]  /*7690*/  UISETP.EQ.XOR UP1, UPT, UR47, 0x3, !UP0 ;  /* 0x000000032f00788c */ /* 0x000fe4000c722a70 */
[----:B------:R-:W-:Y:S02]  /*76a0*/  USEL UR46, UR4, URZ, UP0 ;  /* 0x000000ff042e7287 */ /* 0x000fe40008000000 */
[----:B------:R-:W-:Y:S04]  /*76b0*/  USEL UR5, URZ, 0x1, !UP1 ;  /* 0x00000001ff057887 */ /* 0x000fe8000c800000 */
[----:B------:R-:W-:Y:S01]  /*76c0*/  ULOP3.LUT UR55, UR55, UR5, URZ, 0x3c, !UPT ;  /* 0x0000000537377292 */ /* 0x000fe2000f8e3cff */
[----:B------:R-:W-:Y:S11]  /*76d0*/  @P0 BRA `(.L_x_119) ;  /* 0x0000000000040947 */ /* 0x000ff60003800000 */
[----:B------:R-:W-:Y:S04]  /*76e0*/  DEPBAR.LE SB0, 0x1 ;  /* 0x000080400000791a */ /* 0x000fe80000000000 */
.L_x_119:
[----:B------:R-:W-:Y:S05]  /*76f0*/  BSYNC.RECONVERGENT B0 ;  /* 0x0000000000007941 */ /* 0x000fea0003800200 */
.L_x_118:
[----:B------:R-:W-:Y:S01]  /*7700*/  BAR.SYNC.DEFER_BLOCKING 0x1, 0x80 ;  /* 0x0042000000007b1d */ /* 0x000fe20000010000 */
[----:B------:R-:W-:Y:S01]  /*7710*/  UISETP.NE.AND UP0, UPT, UR53, -0x2, UPT ;  /* 0xfffffffe3500788c */ /* 0x000fe2000bf05270 */
[----:B------:R-:W-:Y:S08]  /*7720*/  IADD3 R22, PT, PT, R22, 0x1, RZ ;  /* 0x0000000116167810 */ /* 0x000ff00007ffe0ff */
[----:B------:R-:W-:Y:S05]  /*7730*/  BRA.U !UP0, `(.L_x_120) ;  /* 0x0000000108287547 */ /* 0x000fea000b800000 */
[----:B------:R-:W-:Y:S01]  /*7740*/  ISETP.NE.AND P0, PT, R61, RZ, PT ;  /* 0x000000ff3d00720c */ /* 0x000fe20003f05270 */
[----:B------:R-:W-:Y:S01]  /*7750*/  IMAD.U32 R2, RZ, RZ, UR52 ;  /* 0x00000034ff027e24 */ /* 0x000fe2000f8e00ff */
[----:B------:R-:W-:Y:S01]  /*7760*/  UIADD3 UR4, UPT, UPT, UR52, 0x1, URZ ;  /* 0x0000000134047890 */ /* 0x000fe2000fffe0ff */
[----:B------:R-:W-:Y:S03]  /*7770*/  IMAD.U32 R0, RZ, RZ, UR54 ;  /* 0x00000036ff007e24 */ /* 0x000fe6000f8e00ff */
[----:B------:R-:W-:Y:S04]  /*7780*/  UISETP.NE.AND UP0, UPT, UR4, 0x3, UPT ;  /* 0x000000030400788c */ /* 0x000fe8000bf05270 */
[----:B------:R-:W-:Y:S03]  /*7790*/  USEL UR52, UR4, URZ, UP0 ;  /* 0x000000ff04347287 */ /* 0x000fe60008000000 */
[----:B------:R-:W-:Y:S05]  /*77a0*/  @P0 LEA R2, R2, UR44, 0x3 ;  /* 0x0000002c02020c11 */ /* 0x000fea000f8e18ff */
[----:B------:R-:W-:Y:S05]  /*77b0*/  @P0 VIADD R2, R2, 0x58 ;  /* 0x0000005802020836 */ /* 0x000fea0000000000 */
[----:B------:R-:W-:Y:S04]  /*77c0*/  @P0 PRMT R0, R0, 0x654, R2 ;  /* 0x0000065400000816 */ /* 0x000fe80000000002 */
[----:B------:R2:W-:Y:S03]  /*77d0*/  @P0 SYNCS.ARRIVE.TRANS64.RED.A1T0 RZ, [R0+URZ], RZ ;  /* 0x000000ff00ff09a7 */ /* 0x0005e600081004ff */
.L_x_120:
[----:B------:R-:W-:Y:S01]  /*77e0*/  R2UR UR6, R60 ;  /* 0x000000003c0672ca */ /* 0x000fe200000e0000 */
[----:B------:R-:W-:Y:S01]  /*77f0*/  UIADD3 UR53, UPT, UPT, UR53, 0x2, URZ ;  /* 0x0000000235357890 */ /* 0x000fe2000fffe0ff */
[----:B------:R-:W-:Y:S02]  /*7800*/  R2UR UR5, R47 ;  /* 0x000000002f0572ca */ /* 0x000fe400000e0000 */
[----:B------:R-:W-:Y:S02]  /*7810*/  R2UR UR4, R48 ;  /* 0x00000000300472ca */ /* 0x000fe400000e0000 */
[----:B------:R-:W-:Y:S02]  /*7820*/  R2UR UR36, R58 ;  /* 0x000000003a2472ca */ /* 0x000fe400000e0000 */
[----:B------:R-:W-:Y:S02]  /*7830*/  ISETP.NE.AND P0, PT, R51, 0x2, PT ;  /* 0x000000023300780c */ /* 0x000fe40003f05270 */
[----:B------:R-:W-:Y:S02]  /*7840*/  ISETP.NE.AND P1, PT, R22, 0x4, PT ;  /* 0x000000041600780c */ /* 0x000fe40003f25270 */
[----:B------:R-:W-:Y:S01]  /*7850*/  SEL R2, RZ, 0x1, P0 ;  /* 0x00000001ff027807 */ /* 0x000fe20000000000 */
[----:B------:R-:W-:Y:S01]  /*7860*/  UISETP.NE.AND UP0, UPT, UR6, URZ, UPT ;  /* 0x000000ff0600728c */ /* 0x000fe2000bf05270 */
[----:B--2---:R-:W-:Y:S01]  /*7870*/  SEL R0, RZ, 0x1, P1 ;  /* 0x00000001ff007807 */ /* 0x004fe20000800000 */
[----:B------:R-:W-:Y:S01]  /*7880*/  UIADD3 UR26, UPT, UPT, UR37, UR5, URZ ;  /* 0x00000005251a7290 */ /* 0x000fe2000fffe0ff */
[----:B------:R-:W-:Y:S01]  /*7890*/  LOP3.LUT R52, R52, R2, RZ, 0x3c, !PT ;  /* 0x0000000234347212 */ /* 0x000fe200078e3cff */
[----:B------:R-:W-:Y:S01]  /*78a0*/  UIADD3 UR25, UPT, UPT, UR38, UR4, URZ ;  /* 0x0000000426197290 */ /* 0x000fe2000fffe0ff */
[----:B------:R-:W-:Y:S02]  /*78b0*/  LOP3.LUT R53, R53, R0, RZ, 0x3c, !PT ;  /* 0x0000000035357212 */ /* 0x000fe400078e3cff */
[----:B------:R-:W-:Y:S02]  /*78c0*/  SEL R51, R51, RZ, P0 ;  /* 0x000000ff33337207 */ /* 0x000fe40000000000 */
[----:B------:R-:W-:Y:S01]  /*78d0*/  SEL R22, R22, RZ, P1 ;  /* 0x000000ff16167207 */ /* 0x000fe20000800000 */
[----:B------:R-:W-:Y:S06]  /*78e0*/  BRA.U UP0, `(.L_x_121) ;  /* 0xffffffdd005c7547 */ /* 0x000fec000b83ffff */
[----:B------:R-:W-:-:S13]  /*78f0*/  R2UR UR4, R49 ;  /* 0x00000000310472ca */ /* 0x000fda00000e0000 */
[----:B------:R-:W-:-:S09]  /*7900*/  UISETP.NE.AND UP0, UPT, UR4, URZ, UPT ;  /* 0x000000ff0400728c */ /* 0x000fd2000bf05270 */
[----:B------:R-:W-:Y:S05]  /*7910*/  BRA.U !UP0, `(.L_x_122) ;  /* 0x0000000108487547 */ /* 0x000fea000b800000 */
[----:B------:R-:W2:Y:S02]  /*7920*/  LDCU.64 UR4, c[0x0][0x890] ;  /* 0x00011200ff0477ac */ /* 0x000ea40008000a00 */
[----:B--2---:R-:W-:-:S04]  /*7930*/  UISETP.NE.U32.AND UP0, UPT, UR4, URZ, UPT ;  /* 0x000000ff0400728c */ /* 0x004fc8000bf05070 */
[----:B------:R-:W-:-:S09]  /*7940*/  UISETP.NE.AND.EX UP0, UPT, UR5, URZ, UPT, UP0 ;  /* 0x000000ff0500728c */ /* 0x000fd2000bf05300 */
[----:B------:R-:W-:Y:S05]  /*7950*/  BRA.U UP0, `(.L_x_123) ;  /* 0x00000001000c7547 */ /* 0x000fea000b800000 */
[----:B------:R-:W-:-:S13]  /*7960*/  FSETP.NEU.AND P0, PT, R26, RZ, PT ;  /* 0x000000ff1a00720b */ /* 0x000fda0003f0d000 */
[----:B------:R-:W-:Y:S05]  /*7970*/  @!P0 EXIT ;  /* 0x000000000000894d */ /* 0x000fea0003800000 */
[----:B------:R-:W-:Y:S05]  /*7980*/  BRA `(.L_x_122) ;  /* 0x00000000002c7947 */ /* 0x000fea0003800000 */
.L_x_123:
[----:B------:R-:W-:Y:S01]  /*7990*/  ISETP.NE.AND P0, PT, R50, RZ, PT ;  /* 0x000000ff3200720c */ /* 0x000fe20003f05270 */
[----:B------:R-:W-:-:S12]  /*79a0*/  BSSY.RECONVERGENT B0, `(.L_x_122) ;  /* 0x0000009000007945 */ /* 0x000fd80003800200 */
[----:B------:R-:W-:Y:S05]  /*79b0*/  @P0 BRA `(.L_x_124) ;  /* 0x0000000000140947 */ /* 0x000fea0003800000 */
[----:B------:R-:W2:Y:S02]  /*79c0*/  LDCU.64 UR4, c[0x0][0x888] ;  /* 0x00011100ff0477ac */ /* 0x000ea40008000a00 */
[----:B--2---:R-:W-:-:S04]  /*79d0*/  ISETP.NE.U32.AND P0, PT, RZ, UR4, PT ;  /* 0x00000004ff007c0c */ /* 0x004fc8000bf05070 */
[----:B------:R-:W-:-:S13]  /*79e0*/  ISETP.NE.AND.EX P0, PT, RZ, UR5, PT, P0 ;  /* 0x00000005ff007c0c */ /* 0x000fda000bf05300 */
[----:B------:R-:W-:Y:S05]  /*79f0*/  @!P0 EXIT ;  /* 0x000000000000894d */ /* 0x000fea0003800000 */
[----:B------:R-:W-:Y:S05]  /*7a00*/  BRA `(.L_x_125) ;  /* 0x0000000000087947 */ /* 0x000fea0003800000 */
.L_x_124:
[----:B------:R-:W-:-:S13]  /*7a10*/  FSETP.NEU.AND P0, PT, R26, RZ, PT ;  /* 0x000000ff1a00720b */ /* 0x000fda0003f0d000 */
[----:B------:R-:W-:Y:S05]  /*7a20*/  @!P0 EXIT ;  /* 0x000000000000894d */ /* 0x000fea0003800000 */
.L_x_125:
[----:B------:R-:W-:Y:S05]  /*7a30*/  BSYNC.RECONVERGENT B0 ;  /* 0x0000000000007941 */ /* 0x000fea0003800200 */
.L_x_122:
[----:B------:R-:W-:Y:S01]  /*7a40*/  ULEA UR4, UR52, UR44, 0x3 ;  /* 0x0000002c34047291 */ /* 0x000fe2000f8e18ff */
[----:B------:R-:W-:-:S04]  /*7a50*/  DEPBAR.LE SB0, 0x0 ;  /* 0x000080000000791a */ /* 0x000fc80000000000 */
[----:B------:R-:W-:-:S04]  /*7a60*/  UIADD3 UR4, UPT, UPT, UR4, 0x58, URZ ;  /* 0x0000005804047890 */ /* 0x000fc8000fffe0ff */
[----:B------:R-:W-:-:S09]  /*7a70*/  UPRMT UR4, UR54, 0x654, UR4 ;  /* 0x0000065436047896 */ /* 0x000fd20008000004 */
[----:B------:R-:W-:Y:S01]  /*7a80*/  SYNCS.ARRIVE.TRANS64.RED.A1T0 RZ, [UR4], RZ ;  /* 0x000000ffffff79a7 */ /* 0x000fe20008100404 */
[----:B------:R-:W-:Y:S05]  /*7a90*/  EXIT ;  /* 0x000000000000794d */ /* 0x000fea0003800000 */
.L_x_24:
[----:B--2---:R2:W3:Y:S02]  /*7aa0*/  SYNCS.PHASECHK.TRANS64.TRYWAIT P0, [R0+URZ+0xf0], R2 ;  /* 0x0000f002000075a7 */ /* 0x0044e400080011ff */
[----:B---3--:R-:W-:Y:S05]  /*7ab0*/  @!P0 NANOSLEEP.SYNCS 0x989680 ;  /* 0x009896800000895d */ /* 0x008fea0003900000 */
[----:B------:R-:W3:Y:S02]  /*7ac0*/  @!P0 SYNCS.PHASECHK.TRANS64 P0, [R0+URZ+0xf0], R2 ;  /* 0x0000f002000085a7 */ /* 0x000ee400080010ff */
[----:B---3--:R-:W-:Y:S05]  /*7ad0*/  @!P0 BRA `(.L_x_24) ;  /* 0xfffffffc00f08947 */ /* 0x008fea000383ffff */
[----:B------:R-:W-:Y:S05]  /*7ae0*/  BRA `(.L_x_126) ;  /* 0xffffff9c00c07947 */ /* 0x000fea000383ffff */
.L_x_27:
[----:B-1----:R-:W-:-:S07]  /*7af0*/  MOV R0, UR33 ;  /* 0x0000002100007c02 */ /* 0x002fce0008000f00 */
.L_x_127:
[----:B-1----:R1:W2:Y:S02]  /*7b00*/  SYNCS.PHASECHK.TRANS64.TRYWAIT P0, [R0+URZ+0x20], R3 ;  /* 0x00002003000075a7 */ /* 0x0022a400080011ff */
[----:B--2---:R-:W-:Y:S05]  /*7b10*/  @!P0 NANOSLEEP.SYNCS 0x989680 ;  /* 0x009896800000895d */ /* 0x004fea0003900000 */
[----:B------:R-:W2:Y:S02]  /*7b20*/  @!P0 SYNCS.PHASECHK.TRANS64 P0, [R0+URZ+0x20], R3 ;  /* 0x00002003000085a7 */ /* 0x000ea400080010ff */
[----:B--2---:R-:W-:Y:S05]  /*7b30*/  @!P0 BRA `(.L_x_127) ;  /* 0xfffffffc00f08947 */ /* 0x004fea000383ffff */
[----:B------:R-:W-:Y:S05]  /*7b40*/  BRA `(.L_x_26) ;  /* 0xffffffa0000c7947 */ /* 0x000fea000383ffff */
.L_x_36:
[----:B-1----:R-:W-:-:S07]  /*7b50*/  MOV R0, UR33 ;  /* 0x0000002100007c02 */ /* 0x002fce0008000f00 */
.L_x_128:
[----:B-1----:R1:W2:Y:S02]  /*7b60*/  SYNCS.PHASECHK.TRANS64.TRYWAIT P0, [R0+URZ+0x20], R3 ;  /* 0x00002003000075a7 */ /* 0x0022a400080011ff */
[----:B--2---:R-:W-:Y:S05]  /*7b70*/  @!P0 NANOSLEEP.SYNCS 0x989680 ;  /* 0x009896800000895d */ /* 0x004fea0003900000 */
[----:B------:R-:W2:Y:S02]  /*7b80*/  @!P0 SYNCS.PHASECHK.TRANS64 P0, [R0+URZ+0x20], R3 ;  /* 0x00002003000085a7 */ /* 0x000ea400080010ff */
[----:B--2---:R-:W-:Y:S05]  /*7b90*/  @!P0 BRA `(.L_x_128) ;  /* 0xfffffffc00f08947 */ /* 0x004fea000383ffff */
[----:B------:R-:W-:Y:S05]  /*7ba0*/  BRA `(.L_x_35) ;  /* 0xffffffa4001c7947 */ /* 0x000fea000383ffff */
.L_x_43:
[----:B-1----:R1:W4:Y:S02]  /*7bb0*/  SYNCS.PHASECHK.TRANS64.TRYWAIT P0, [R3+URZ+0x80], R0 ;  /* 0x00008000030075a7 */ /* 0x00232400080011ff */
[----:B----4-:R-:W-:Y:S05]  /*7bc0*/  @!P0 NANOSLEEP.SYNCS 0x989680 ;  /* 0x009896800000895d */ /* 0x010fea0003900000 */
[----:B------:R-:W4:Y:S02]  /*7bd0*/  @!P0 SYNCS.PHASECHK.TRANS64 P0, [R3+URZ+0x80], R0 ;  /* 0x00008000030085a7 */ /* 0x000f2400080010ff */
[----:B----4-:R-:W-:Y:S05]  /*7be0*/  @!P0 BRA `(.L_x_43) ;  /* 0xfffffffc00f08947 */ /* 0x010fea000383ffff */
[----:B------:R-:W-:Y:S05]  /*7bf0*/  BRA `(.L_x_129) ;  /* 0xffffffa8000c7947 */ /* 0x000fea000383ffff */
.L_x_47:
[----:B------:R-:W-:-:S07]  /*7c00*/  MOV R0, UR4 ;  /* 0x0000000400007c02 */ /* 0x000fce0008000f00 */
.L_x_130:
[----:B-1----:R1:W2:Y:S02]  /*7c10*/  SYNCS.PHASECHK.TRANS64.TRYWAIT P0, [R0+URZ], R2 ;  /* 0x00000002000075a7 */ /* 0x0022a400080011ff */
[----:B--2---:R-:W-:Y:S05]  /*7c20*/  @!P0 NANOSLEEP.SYNCS 0x989680 ;  /* 0x009896800000895d */ /* 0x004fea0003900000 */
[----:B------:R-:W2:Y:S02]  /*7c30*/  @!P0 SYNCS.PHASECHK.TRANS64 P0, [R0+URZ], R2 ;  /* 0x00000002000085a7 */ /* 0x000ea400080010ff */
[----:B--2---:R-:W-:Y:S05]  /*7c40*/  @!P0 BRA `(.L_x_130) ;  /* 0xfffffffc00f08947 */ /* 0x004fea000383ffff */
[----:B------:R-:W-:Y:S05]  /*7c50*/  BRA `(.L_x_131) ;  /* 0xffffffac00b87947 */ /* 0x000fea000383ffff */
.L_x_48:
[----:B------:R-:W-:-:S07]  /*7c60*/  MOV R0, UR5 ;  /* 0x0000000500007c02 */ /* 0x000fce0008000f00 */
.L_x_132:
[----:B-1----:R1:W2:Y:S02]  /*7c70*/  SYNCS.PHASECHK.TRANS64.TRYWAIT P0, [R0+URZ], R3 ;  /* 0x00000003000075a7 */ /* 0x0022a400080011ff */
[----:B--2---:R-:W-:Y:S05]  /*7c80*/  @!P0 NANOSLEEP.SYNCS 0x989680 ;  /* 0x009896800000895d */ /* 0x004fea0003900000 */
[----:B------:R-:W2:Y:S02]  /*7c90*/  @!P0 SYNCS.PHASECHK.TRANS64 P0, [R0+URZ], R3 ;  /* 0x00000003000085a7 */ /* 0x000ea400080010ff */
[----:B--2---:R-:W-:Y:S05]  /*7ca0*/  @!P0 BRA `(.L_x_132) ;  /* 0xfffffffc00f08947 */ /* 0x004fea000383ffff */
[----:B------:R-:W-:Y:S05]  /*7cb0*/  BRA `(.L_x_133) ;  /* 0xffffffac00c47947 */ /* 0x000fea000383ffff */
.L_x_49:
[----:B------:R-:W-:-:S07]  /*7cc0*/  MOV R0, UR5 ;  /* 0x0000000500007c02 */ /* 0x000fce0008000f00 */
.L_x_134:
[----:B-1----:R1:W2:Y:S02]  /*7cd0*/  SYNCS.PHASECHK.TRANS64.TRYWAIT P0, [R0+URZ], R3 ;  /* 0x00000003000075a7 */ /* 0x0022a400080011ff */
[----:B--2---:R-:W-:Y:S05]  /*7ce0*/  @!P0 NANOSLEEP.SYNCS 0x989680 ;  /* 0x009896800000895d */ /* 0x004fea0003900000 */
[----:B------:R-:W2:Y:S02]  /*7cf0*/  @!P0 SYNCS.PHASECHK.TRANS64 P0, [R0+URZ], R3 ;  /* 0x00000003000085a7 */ /* 0x000ea400080010ff */
[----:B--2---:R-:W-:Y:S05]  /*7d00*/  @!P0 BRA `(.L_x_134) ;  /* 0xfffffffc00f08947 */ /* 0x004fea000383ffff */
[----:B------:R-:W-:Y:S05]  /*7d10*/  BRA `(.L_x_135) ;  /* 0xffffffac00d07947 */ /* 0x000fea000383ffff */
.L_x_52:
[----:B--2---:R2:W3:Y:S02]  /*7d20*/  SYNCS.PHASECHK.TRANS64.TRYWAIT P0, [R2+URZ+0xe0], R4 ;  /* 0x0000e004020075a7 */ /* 0x0044e400080011ff */
[----:B---3--:R-:W-:Y:S05]  /*7d30*/  @!P0 NANOSLEEP.SYNCS 0x989680 ;  /* 0x009896800000895d */ /* 0x008fea0003900000 */
[----:B------:R-:W3:Y:S02]  /*7d40*/  @!P0 SYNCS.PHASECHK.TRANS64 P0, [R2+URZ+0xe0], R4 ;  /* 0x0000e004020085a7 */ /* 0x000ee400080010ff */
[----:B---3--:R-:W-:Y:S05]  /*7d50*/  @!P0 BRA `(.L_x_52) ;  /* 0xfffffffc00f08947 */ /* 0x008fea000383ffff */
[----:B------:R-:W-:Y:S05]  /*7d60*/  BRA `(.L_x_136) ;  /* 0xffffffb0002c7947 */ /* 0x000fea000383ffff */
.L_x_53:
[----:B------:R-:W-:-:S07]  /*7d70*/  MOV R2, UR4 ;  /* 0x0000000400027c02 */ /* 0x000fce0008000f00 */
.L_x_137:
[----:B--2---:R2:W3:Y:S02]  /*7d80*/  SYNCS.PHASECHK.TRANS64.TRYWAIT P0, [R2+URZ+0x90], R5 ;  /* 0x00009005020075a7 */ /* 0x0044e400080011ff */
[----:B---3--:R-:W-:Y:S05]  /*7d90*/  @!P0 NANOSLEEP.SYNCS 0x989680 ;  /* 0x009896800000895d */ /* 0x008fea0003900000 */
[----:B------:R-:W3:Y:S02]  /*7da0*/  @!P0 SYNCS.PHASECHK.TRANS64 P0, [R2+URZ+0x90], R5 ;  /* 0x00009005020085a7 */ /* 0x000ee400080010ff */
[----:B---3--:R-:W-:Y:S05]  /*7db0*/  @!P0 BRA `(.L_x_137) ;  /* 0xfffffffc00f08947 */ /* 0x008fea000383ffff */
[----:B------:R-:W-:Y:S05]  /*7dc0*/  BRA `(.L_x_138) ;  /* 0xffffffb0003c7947 */ /* 0x000fea000383ffff */
.L_x_54:
[----:B--2---:R2:W3:Y:S02]  /*7dd0*/  SYNCS.PHASECHK.TRANS64.TRYWAIT P1, [R2+URZ+0x80], R4 ;  /* 0x00008004020075a7 */ /* 0x0044e400080211ff */
[----:B---3--:R-:W-:Y:S05]  /*7de0*/  @!P1 NANOSLEEP.SYNCS 0x989680 ;  /* 0x009896800000995d */ /* 0x008fea0003900000 */
[----:B------:R-:W3:Y:S02]  /*7df0*/  @!P1 SYNCS.PHASECHK.TRANS64 P1, [R2+URZ+0x80], R4 ;  /* 0x00008004020095a7 */ /* 0x000ee400080210ff */
[----:B---3--:R-:W-:Y:S05]  /*7e00*/  @!P1 BRA `(.L_x_54) ;  /* 0xfffffffc00f09947 */ /* 0x008fea000383ffff */
[----:B------:R-:W-:Y:S05]  /*7e10*/  BRA `(.L_x_139) ;  /* 0xffffffb0006c7947 */ /* 0x000fea000383ffff */
.L_x_57:
[----:B------:R-:W-:-:S07]  /*7e20*/  MOV R0, UR4 ;  /* 0x0000000400007c02 */ /* 0x000fce0008000f00 */
.L_x_140:
[----:B--2---:R2:W3:Y:S02]  /*7e30*/  SYNCS.PHASECHK.TRANS64.TRYWAIT P0, [R0+URZ+0x90], R2 ;  /* 0x00009002000075a7 */ /* 0x0044e400080011ff */
[----:B---3--:R-:W-:Y:S05]  /*7e40*/  @!P0 NANOSLEEP.SYNCS 0x989680 ;  /* 0x009896800000895d */ /* 0x008fea0003900000 */
[----:B------:R-:W3:Y:S02]  /*7e50*/  @!P0 SYNCS.PHASECHK.TRANS64 P0, [R0+URZ+0x90], R2 ;  /* 0x00009002000085a7 */ /* 0x000ee400080010ff */
[----:B---3--:R-:W-:Y:S05]  /*7e60*/  @!P0 BRA `(.L_x_140) ;  /* 0xfffffffc00f08947 */ /* 0x008fea000383ffff */
[----:B------:R-:W-:Y:S05]  /*7e70*/  BRA `(.L_x_56) ;  /* 0xffffffb000c07947 */ /* 0x000fea000383ffff */
.L_x_64:
[----:B-1----:R1:W2:Y:S02]  /*7e80*/  SYNCS.PHASECHK.TRANS64.TRYWAIT P1, [R0+URZ+0x80], R2 ;  /* 0x00008002000075a7 */ /* 0x0022a400080211ff */
[----:B--2---:R-:W-:Y:S05]  /*7e90*/  @!P1 NANOSLEEP.SYNCS 0x989680 ;  /* 0x009896800000995d */ /* 0x004fea0003900000 */
[----:B------:R-:W2:Y:S02]  /*7ea0*/  @!P1 SYNCS.PHASECHK.TRANS64 P1, [R0+URZ+0x80], R2 ;  /* 0x00008002000095a7 */ /* 0x000ea400080210ff */
[----:B--2---:R-:W-:Y:S05]  /*7eb0*/  @!P1 BRA `(.L_x_64) ;  /* 0xfffffffc00f09947 */ /* 0x004fea000383ffff */
[----:B------:R-:W-:Y:S05]  /*7ec0*/  BRA `(.L_x_141) ;  /* 0xffffffb800547947 */ /* 0x000fea000383ffff */
.L_x_65:
[----:B------:R-:W-:-:S07]  /*7ed0*/  MOV R2, UR46 ;  /* 0x0000002e00027c02 */ /* 0x000fce0008000f00 */
.L_x_142:
[----:B-1----:R1:W2:Y:S02]  /*7ee0*/  SYNCS.PHASECHK.TRANS64.TRYWAIT P0, [R2+URZ+0xc0], R0 ;  /* 0x0000c000020075a7 */ /* 0x0022a400080011ff */
[----:B--2---:R-:W-:Y:S05]  /*7ef0*/  @!P0 NANOSLEEP.SYNCS 0x989680 ;  /* 0x009896800000895d */ /* 0x004fea0003900000 */
[----:B------:R-:W2:Y:S02]  /*7f00*/  @!P0 SYNCS.PHASECHK.TRANS64 P0, [R2+URZ+0xc0], R0 ;  /* 0x0000c000020085a7 */ /* 0x000ea400080010ff */
[----:B--2---:R-:W-:Y:S05]  /*7f10*/  @!P0 BRA `(.L_x_142) ;  /* 0xfffffffc00f08947 */ /* 0x004fea000383ffff */
[----:B------:R-:W-:Y:S05]  /*7f20*/  BRA `(.L_x_143) ;  /* 0xffffffb800a47947 */ /* 0x000fea000383ffff */
.L_x_68:
[----:B------:R-:W-:Y:S07]  /*7f30*/  MOV R0, UR7 ;  /* 0x0000000700007c02 */ /* 0x000fee0008000f00 */
.L_x_144:
[----:B-1----:R1:W2:Y:S02]  /*7f40*/  SYNCS.PHASECHK.TRANS64.TRYWAIT P0, [R0+URZ], R2 ;  /* 0x00000002000075a7 */ /* 0x0022a400080011ff */
[----:B--2---:R-:W-:Y:S05]  /*7f50*/  @!P0 NANOSLEEP.SYNCS 0x989680 ;  /* 0x009896800000895d */ /* 0x004fea0003900000 */
[----:B------:R-:W2:Y:S02]  /*7f60*/  @!P0 SYNCS.PHASECHK.TRANS64 P0, [R0+URZ], R2 ;  /* 0x00000002000085a7 */ /* 0x000ea400080010ff */
[----:B--2---:R-:W-:Y:S05]  /*7f70*/  @!P0 BRA `(.L_x_144) ;  /* 0xfffffffc00f08947 */ /* 0x004fea000383ffff */
[----:B------:R-:W-:Y:S05]  /*7f80*/  BRA `(.L_x_67) ;  /* 0xffffffb800c07947 */ /* 0x000fea000383ffff */
.L_x_71:
[----:B------:R-:W-:-:S07]  /*7f90*/  MOV R0, UR4 ;  /* 0x0000000400007c02 */ /* 0x000fce0008000f00 */
.L_x_145:
[----:B--2---:R2:W4:Y:S02]  /*7fa0*/  SYNCS.PHASECHK.TRANS64.TRYWAIT P0, [R0+URZ], R2 ;  /* 0x00000002000075a7 */ /* 0x00452400080011ff */
[----:B----4-:R-:W-:Y:S05]  /*7fb0*/  @!P0 NANOSLEEP.SYNCS 0x989680 ;  /* 0x009896800000895d */ /* 0x010fea0003900000 */
[----:B------:R-:W4:Y:S02]  /*7fc0*/  @!P0 SYNCS.PHASECHK.TRANS64 P0, [R0+URZ], R2 ;  /* 0x00000002000085a7 */ /* 0x000f2400080010ff */
[----:B----4-:R-:W-:Y:S05]  /*7fd0*/  @!P0 BRA `(.L_x_145) ;  /* 0xfffffffc00f08947 */ /* 0x010fea000383ffff */
[----:B------:R-:W-:Y:S05]  /*7fe0*/  BRA `(.L_x_146) ;  /* 0xffffffbc00ec7947 */ /* 0x000fea000383ffff */
.L_x_72:
[----:B------:R-:W-:-:S07]  /*7ff0*/  MOV R0, UR5 ;  /* 0x0000000500007c02 */ /* 0x000fce0008000f00 */
.L_x_147:
[----:B-1----:R1:W2:Y:S02]  /*8000*/  SYNCS.PHASECHK.TRANS64.TRYWAIT P0, [R0+URZ], R3 ;  /* 0x00000003000075a7 */ /* 0x0022a400080011ff */
[----:B--2---:R-:W-:Y:S05]  /*8010*/  @!P0 NANOSLEEP.SYNCS 0x989680 ;  /* 0x009896800000895d */ /* 0x004fea0003900000 */
[----:B------:R-:W2:Y:S02]  /*8020*/  @!P0 SYNCS.PHASECHK.TRANS64 P0, [R0+URZ], R3 ;  /* 0x00000003000085a7 */ /* 0x000ea400080010ff */
[----:B--2---:R-:W-:Y:S05]  /*8030*/  @!P0 BRA `(.L_x_147) ;  /* 0xfffffffc00f08947 */ /* 0x004fea000383ffff */
[----:B------:R-:W-:Y:S05]  /*8040*/  BRA `(.L_x_148) ;  /* 0xffffffbc00f87947 */ /* 0x000fea000383ffff */
.L_x_73:
[----:B------:R-:W-:-:S07]  /*8050*/  MOV R0, UR5 ;  /* 0x0000000500007c02 */ /* 0x000fce0008000f00 */
.L_x_149:
[----:B-1----:R1:W2:Y:S02]  /*8060*/  SYNCS.PHASECHK.TRANS64.TRYWAIT P0, [R0+URZ], R3 ;  /* 0x00000003000075a7 */ /* 0x0022a400080011ff */
[----:B--2---:R-:W-:Y:S05]  /*8070*/  @!P0 NANOSLEEP.SYNCS 0x989680 ;  /* 0x009896800000895d */ /* 0x004fea0003900000 */
[----:B------:R-:W2:Y:S02]  /*8080*/  @!P0 SYNCS.PHASECHK.TRANS64 P0, [R0+URZ], R3 ;  /* 0x00000003000085a7 */ /* 0x000ea400080010ff */
[----:B--2---:R-:W-:Y:S05]  /*8090*/  @!P0 BRA `(.L_x_149) ;  /* 0xfffffffc00f08947 */ /* 0x004fea000383ffff */
[----:B------:R-:W-:Y:S05]  /*80a0*/  BRA `(.L_x_150) ;  /* 0xffffffc000047947 */ /* 0x000fea000383ffff */
.L_x_74:
[----:B-1----:R-:W-:-:S07]  /*80b0*/  MOV R0, UR4 ;  /* 0x0000000400007c02 */ /* 0x002fce0008000f00 */
.L_x_151:
[----:B-1----:R1:W2:Y:S02]  /*80c0*/  SYNCS.PHASECHK.TRANS64.TRYWAIT P0, [R0+URZ], R2 ;  /* 0x00000002000075a7 */ /* 0x0022a400080011ff */
[----:B--2---:R-:W-:Y:S05]  /*80d0*/  @!P0 NANOSLEEP.SYNCS 0x989680 ;  /* 0x009896800000895d */ /* 0x004fea0003900000 */
[----:B------:R-:W2:Y:S02]  /*80e0*/  @!P0 SYNCS.PHASECHK.TRANS64 P0, [R0+URZ], R2 ;  /* 0x00000002000085a7 */ /* 0x000ea400080010ff */
[----:B--2---:R-:W-:Y:S05]  /*80f0*/  @!P0 BRA `(.L_x_151) ;  /* 0xfffffffc00f08947 */ /* 0x004fea000383ffff */
[----:B------:R-:W-:Y:S05]  /*8100*/  BRA `(.L_x_152) ;  /* 0xffffffc000107947 */ /* 0x000fea000383ffff */
.L_x_79:
[----:B---3--:R3:W4:Y:S02]  /*8110*/  SYNCS.PHASECHK.TRANS64.TRYWAIT P0, [R12+URZ+0x80], R0 ;  /* 0x000080000c0075a7 */ /* 0x00872400080011ff */
[----:B----4-:R-:W-:Y:S05]  /*8120*/  @!P0 NANOSLEEP.SYNCS 0x989680 ;  /* 0x009896800000895d */ /* 0x010fea0003900000 */
[----:B------:R-:W4:Y:S02]  /*8130*/  @!P0 SYNCS.PHASECHK.TRANS64 P0, [R12+URZ+0x80], R0 ;  /* 0x000080000c0085a7 */ /* 0x000f2400080010ff */
[----:B----4-:R-:W-:Y:S05]  /*8140*/  @!P0 BRA `(.L_x_79) ;  /* 0xfffffffc00f08947 */ /* 0x010fea000383ffff */
[----:B------:R-:W-:Y:S05]  /*8150*/  BRA `(.L_x_153) ;  /* 0xffffffc400207947 */ /* 0x000fea000383ffff */
.L_x_82:
[----:B-1----:R-:W-:Y:S07]  /*8160*/  MOV R0, UR24 ;  /* 0x0000001800007c02 */ /* 0x002fee0008000f00 */
.L_x_154:
[----:B-1----:R1:W3:Y:S02]  /*8170*/  SYNCS.PHASECHK.TRANS64.TRYWAIT P2, [R0+URZ+0x78], R6 ;  /* 0x00007806000075a7 */ /* 0x0022e400080411ff */
[----:B---3--:R-:W-:Y:S05]  /*8180*/  @!P2 NANOSLEEP.SYNCS 0x989680 ;  /* 0x009896800000a95d */ /* 0x008fea0003900000 */
[----:B------:R-:W3:Y:S02]  /*8190*/  @!P2 SYNCS.PHASECHK.TRANS64 P2, [R0+URZ+0x78], R6 ;  /* 0x000078060000a5a7 */ /* 0x000ee400080410ff */
[----:B---3--:R-:W-:Y:S05]  /*81a0*/  @!P2 BRA `(.L_x_154) ;  /* 0xfffffffc00f0a947 */ /* 0x008fea000383ffff */
[----:B------:R-:W-:Y:S05]  /*81b0*/  BRA `(.L_x_81) ;  /* 0xffffffc800847947 */ /* 0x000fea000383ffff */
.L_x_85:
[----:B------:R-:W-:Y:S07]  /*81c0*/  MOV R0, UR4 ;  /* 0x0000000400007c02 */ /* 0x000fee0008000f00 */
.L_x_155:
[----:B-1----:R1:W3:Y:S02]  /*81d0*/  SYNCS.PHASECHK.TRANS64.TRYWAIT P0, [R0+URZ+0x58], R9 ;  /* 0x00005809000075a7 */ /* 0x0022e400080011ff */
[----:B---3--:R-:W-:Y:S05]  /*81e0*/  @!P0 NANOSLEEP.SYNCS 0x989680 ;  /* 0x009896800000895d */ /* 0x008fea0003900000 */
[----:B------:R-:W3:Y:S02]  /*81f0*/  @!P0 SYNCS.PHASECHK.TRANS64 P0, [R0+URZ+0x58], R9 ;  /* 0x00005809000085a7 */ /* 0x000ee400080010ff */
[----:B---3--:R-:W-:Y:S05]  /*8200*/  @!P0 BRA `(.L_x_155) ;  /* 0xfffffffc00f08947 */ /* 0x008fea000383ffff */
[----:B------:R-:W-:Y:S05]  /*8210*/  BRA `(.L_x_156) ;  /* 0xffffffc800e47947 */ /* 0x000fea000383ffff */
.L_x_86:
[----:B------:R-:W-:Y:S07]  /*8220*/  MOV R6, UR5 ;  /* 0x0000000500067c02 */ /* 0x000fee0008000f00 */
.L_x_157:
[----:B-1----:R1:W3:Y:S02]  /*8230*/  SYNCS.PHASECHK.TRANS64.TRYWAIT P0, [R6+URZ+0x58], R0 ;  /* 0x00005800060075a7 */ /* 0x0022e400080011ff */
[----:B---3--:R-:W-:Y:S05]  /*8240*/  @!P0 NANOSLEEP.SYNCS 0x989680 ;  /* 0x009896800000895d */ /* 0x008fea0003900000 */
[----:B------:R-:W3:Y:S02]  /*8250*/  @!P0 SYNCS.PHASECHK.TRANS64 P0, [R6+URZ+0x58], R0 ;  /* 0x00005800060085a7 */ /* 0x000ee400080010ff */
[----:B---3--:R-:W-:Y:S05]  /*8260*/  @!P0 BRA `(.L_x_157) ;  /* 0xfffffffc00f08947 */ /* 0x008fea000383ffff */
[----:B------:R-:W-:Y:S05]  /*8270*/  BRA `(.L_x_158) ;  /* 0xffffffcc00407947 */ /* 0x000fea000383ffff */
.L_x_88:
[----:B------:R-:W-:-:S07]  /*8280*/  MOV R0, UR4 ;  /* 0x0000000400007c02 */ /* 0x000fce0008000f00 */
.L_x_159:
[----:B-1----:R1:W4:Y:S02]  /*8290*/  SYNCS.PHASECHK.TRANS64.TRYWAIT P0, [R0+URZ], R2 ;  /* 0x00000002000075a7 */ /* 0x00232400080011ff */
[----:B----4-:R-:W-:Y:S05]  /*82a0*/  @!P0 NANOSLEEP.SYNCS 0x989680 ;  /* 0x009896800000895d */ /* 0x010fea0003900000 */
[----:B------:R-:W4:Y:S02]  /*82b0*/  @!P0 SYNCS.PHASECHK.TRANS64 P0, [R0+URZ], R2 ;  /* 0x00000002000085a7 */ /* 0x000f2400080010ff */
[----:B----4-:R-:W-:Y:S05]  /*82c0*/  @!P0 BRA `(.L_x_159) ;  /* 0xfffffffc00f08947 */ /* 0x010fea000383ffff */
[----:B------:R-:W-:Y:S05]  /*82d0*/  BRA `(.L_x_160) ;  /* 0xffffffcc00d07947 */ /* 0x000fea000383ffff */
.L_x_89:
[----:B------:R-:W-:-:S07]  /*82e0*/  MOV R0, UR5 ;  /* 0x0000000500007c02 */ /* 0x000fce0008000f00 */
.L_x_161:
[----:B-1----:R1:W4:Y:S02]  /*82f0*/  SYNCS.PHASECHK.TRANS64.TRYWAIT P0, [R0+URZ], R2 ;  /* 0x00000002000075a7 */ /* 0x00232400080011ff */
[----:B----4-:R-:W-:Y:S05]  /*8300*/  @!P0 NANOSLEEP.SYNCS 0x989680 ;  /* 0x009896800000895d */ /* 0x010fea0003900000 */
[----:B------:R-:W4:Y:S02]  /*8310*/  @!P0 SYNCS.PHASECHK.TRANS64 P0, [R0+URZ], R2 ;  /* 0x00000002000085a7 */ /* 0x000f2400080010ff */
[----:B----4-:R-:W-:Y:S05]  /*8320*/  @!P0 BRA `(.L_x_161) ;  /* 0xfffffffc00f08947 */ /* 0x010fea000383ffff */
[----:B------:R-:W-:Y:S05]  /*8330*/  BRA `(.L_x_162) ;  /* 0xffffffcc00dc7947 */ /* 0x000fea000383ffff */
.L_x_91:
[----:B-1----:R1:W2:Y:S02]  /*8340*/  SYNCS.PHASECHK.TRANS64.TRYWAIT P0, [R0+URZ+0x80], R2 ;  /* 0x00008002000075a7 */ /* 0x0022a400080011ff */
[----:B--2---:R-:W-:Y:S05]  /*8350*/  @!P0 NANOSLEEP.SYNCS 0x989680 ;  /* 0x009896800000895d */ /* 0x004fea0003900000 */
[----:B------:R-:W2:Y:S02]  /*8360*/  @!P0 SYNCS.PHASECHK.TRANS64 P0, [R0+URZ+0x80], R2 ;  /* 0x00008002000085a7 */ /* 0x000ea400080010ff */
[----:B--2---:R-:W-:Y:S05]  /*8370*/  @!P0 BRA `(.L_x_91) ;  /* 0xfffffffc00f08947 */ /* 0x004fea000383ffff */
[----:B------:R-:W-:Y:S05]  /*8380*/  BRA `(.L_x_163) ;  /* 0xffffffd000c87947 */ /* 0x000fea000383ffff */
.L_x_101:
[----:B-1----:R1:W3:Y:S02]  /*8390*/  SYNCS.PHASECHK.TRANS64.TRYWAIT P1, [R2+URZ+0x40], R4 ;  /* 0x00004004020075a7 */ /* 0x0022e400080211ff */
[----:B---3--:R-:W-:Y:S05]  /*83a0*/  @!P1 NANOSLEEP.SYNCS 0x989680 ;  /* 0x009896800000995d */ /* 0x008fea0003900000 */
[----:B------:R-:W3:Y:S02]  /*83b0*/  @!P1 SYNCS.PHASECHK.TRANS64 P1, [R2+URZ+0x40], R4 ;  /* 0x00004004020095a7 */ /* 0x000ee400080210ff */
[----:B---3--:R-:W-:Y:S05]  /*83c0*/  @!P1 BRA `(.L_x_101) ;  /* 0xfffffffc00f09947 */ /* 0x008fea000383ffff */
[----:B------:R-:W-:Y:S05]  /*83d0*/  BRA `(.L_x_100) ;  /* 0xffffffe000387947 */ /* 0x000fea000383ffff */
.L_x_103:
[----:B-1----:R1:W2:Y:S02]  /*83e0*/  SYNCS.PHASECHK.TRANS64.TRYWAIT P0, [R27+URZ+0xa0], R3 ;  /* 0x0000a0031b0075a7 */ /* 0x0022a400080011ff */
[----:B--2---:R-:W-:Y:S05]  /*83f0*/  @!P0 NANOSLEEP.SYNCS 0x989680 ;  /* 0x009896800000895d */ /* 0x004fea0003900000 */
[----:B------:R-:W2:Y:S02]  /*8400*/  @!P0 SYNCS.PHASECHK.TRANS64 P0, [R27+URZ+0xa0], R3 ;  /* 0x0000a0031b0085a7 */ /* 0x000ea400080010ff */
[----:B--2---:R-:W-:Y:S05]  /*8410*/  @!P0 BRA `(.L_x_103) ;  /* 0xfffffffc00f08947 */ /* 0x004fea000383ffff */
[----:B------:R-:W-:Y:S05]  /*8420*/  BRA `(.L_x_102) ;  /* 0xffffffe000887947 */ /* 0x000fea000383ffff */
.L_x_114:
[----:B-1----:R1:W2:Y:S02]  /*8430*/  SYNCS.PHASECHK.TRANS64.TRYWAIT P0, [R2+URZ+0x40], R63 ;  /* 0x0000403f020075a7 */ /* 0x0022a400080011ff */
[----:B--2---:R-:W-:Y:S05]  /*8440*/  @!P0 NANOSLEEP.SYNCS 0x989680 ;  /* 0x009896800000895d */ /* 0x004fea0003900000 */
[----:B------:R-:W2:Y:S02]  /*8450*/  @!P0 SYNCS.PHASECHK.TRANS64 P0, [R2+URZ+0x40], R63 ;  /* 0x0000403f020085a7 */ /* 0x000ea400080010ff */
[----:B--2---:R-:W-:Y:S05]  /*8460*/  @!P0 BRA `(.L_x_114) ;  /* 0xfffffffc00f08947 */ /* 0x004fea000383ffff */
[----:B------:R-:W-:Y:S05]  /*8470*/  BRA `(.L_x_113) ;  /* 0xffffffe8009c7947 */ /* 0x000fea000383ffff */
        .weak           $__internal_0_$__cuda_sm10x_tcgen05_guardrail_trap_col_being_dealloced_not_returned_by_alloc
        .type           $__internal_0_$__cuda_sm10x_tcgen05_guardrail_trap_col_being_dealloced_not_returned_by_alloc,@function
        .size           $__internal_0_$__cuda_sm10x_tcgen05_guardrail_trap_col_being_dealloced_not_returned_by_alloc,($__internal_1_$__cuda_sm10x_tcgen05_guardrail_trap_phase_invalid_during_alloc - $__internal_0_$__cuda_sm10x_tcgen05_guardrail_trap_col_being_dealloced_not_returned_by_alloc)
$__internal_0_$__cuda_sm10x_tcgen05_guardrail_trap_col_being_dealloced_not_returned_by_alloc:
[----:B------:R-:W-:Y:S05]  /*8480*/  BPT.TRAP 0x1 ;  /* 0x000000040000795c */ /* 0x000fea0000300000 */
[----:B------:R-:W-:-:S04]  /*8490*/  HFMA2 R3, -RZ, RZ, 0, 0 ;  /* 0x00000000ff037431 */ /* 0x000fc800000001ff */
[----:B------:R-:W-:Y:S05]  /*84a0*/  RET.REL.NODEC R2 `(_ZN7cutlass13device_kernelINS_4gemm6kernel13GemmUniversalIN4cute5tupleIJiiiiEEENS1_10collective13CollectiveMmaINS1_35MainloopSm100TmaUmmaWarpSpecializedILi4ELi2ELi4ENS5_IJNS4_1CILi2EEESB_NSA_ILi1EEEEEEEENS5_IJNSA_ILi64EEESF_NSA_ILi128EEEEEENS_10bfloat16_tENS5_IJlSC_lEEESI_SJ_NS4_8TiledMMAINS4_8MMA_AtomIJNS4_20SM100_MMA_F16BF16_SSISI_SI_fLi64ELi64ELNS4_4UMMA5MajorE0ELSO_0ELNSN_7ScaleInE0ELSP_0EEEEEENS4_6LayoutINS5_IJSC_SC_SC_EEENS5_IJNSA_ILi0EEESU_SU_EEEEENS5_IJNS4_10UnderscoreESX_SX_EEEEENS4_23SM90_TMA_LOAD_MULTICASTENS4_14ComposedLayoutINS4_7SwizzleILi3ELi4ELi3EEENS4_18smem_ptr_flag_bitsILi16EEENSS_INS5_IJNSA_ILi8EEESF_EEENS5_IJSF_SC_EEEEEEEvNS4_8identityES10_S1A_vS1B_EENS_8epilogue10collective18CollectiveEpilogueINS1D_23Sm100TmaWarpSpecializedILi3ELi2ELi16ELb1ELb0EEEJSH_NS5_IJNSS_ISF_SC_EENSS_INSA_ILi32EEESC_EEEEESI_SJ_SI_SJ_NS1D_6fusion15FusionCallbacksIS1H_NS1M_17LinearCombinationISI_fSI_fLNS_15FloatRoundStyleE2EEESH_S1L_JEEENS4_5SM1004TMEM4LOAD26SM100_TMEM_LOAD_16dp256b4xENS4_13SM90_TMA_LOADENS11_INS12_ILi2ELi4ELi3EEES15_NSS_INS5_IJS16_S1J_EEENS5_IJS1J_SC_EEEEEEENS4_17SM75_U32x4_LDSM_NENS4_14SM90_TMA_STOREES21_NS4_17SM90_U32x4_STSM_NENS4_39AutoVectorizingCopyWithAssumedAlignmentILi128EEEEEEvvEEEEvNT_6ParamsE) ;  /* 0xffffff7802d47950 */ /* 0x000fea0003c3ffff */
        .weak           $__internal_1_$__cuda_sm10x_tcgen05_guardrail_trap_phase_invalid_during_alloc
        .type           $__internal_1_$__cuda_sm10x_tcgen05_guardrail_trap_phase_invalid_during_alloc,@function
        .size           $__internal_1_$__cuda_sm10x_tcgen05_guardrail_trap_phase_invalid_during_alloc,($__internal_2_$__cuda_sm10x_tcgen05_guardrail_trap_unallocated_columns_being_dealloced - $__internal_1_$__cuda_sm10x_tcgen05_guardrail_trap_phase_invalid_during_alloc)
$__internal_1_$__cuda_sm10x_tcgen05_guardrail_trap_phase_invalid_during_alloc:
[----:B------:R-:W-:Y:S05]  /*84b0*/  BPT.TRAP 0x1 ;  /* 0x000000040000795c */ /* 0x000fea0000300000 */
[----:B------:R-:W-:-:S04]  /*84c0*/  MOV R5, 0x0 ;  /* 0x0000000000057802 */ /* 0x000fc80000000f00 */
[----:B------:R-:W-:Y:S05]  /*84d0*/  RET.REL.NODEC R4 `(_ZN7cutlass13device_kernelINS_4gemm6kernel13GemmUniversalIN4cute5tupleIJiiiiEEENS1_10collective13CollectiveMmaINS1_35MainloopSm100TmaUmmaWarpSpecializedILi4ELi2ELi4ENS5_IJNS4_1CILi2EEESB_NSA_ILi1EEEEEEEENS5_IJNSA_ILi64EEESF_NSA_ILi128EEEEEENS_10bfloat16_tENS5_IJlSC_lEEESI_SJ_NS4_8TiledMMAINS4_8MMA_AtomIJNS4_20SM100_MMA_F16BF16_SSISI_SI_fLi64ELi64ELNS4_4UMMA5MajorE0ELSO_0ELNSN_7ScaleInE0ELSP_0EEEEEENS4_6LayoutINS5_IJSC_SC_SC_EEENS5_IJNSA_ILi0EEESU_SU_EEEEENS5_IJNS4_10UnderscoreESX_SX_EEEEENS4_23SM90_TMA_LOAD_MULTICASTENS4_14ComposedLayoutINS4_7SwizzleILi3ELi4ELi3EEENS4_18smem_ptr_flag_bitsILi16EEENSS_INS5_IJNSA_ILi8EEESF_EEENS5_IJSF_SC_EEEEEEEvNS4_8identityES10_S1A_vS1B_EENS_8epilogue10collective18CollectiveEpilogueINS1D_23Sm100TmaWarpSpecializedILi3ELi2ELi16ELb1ELb0EEEJSH_NS5_IJNSS_ISF_SC_EENSS_INSA_ILi32EEESC_EEEEESI_SJ_SI_SJ_NS1D_6fusion15FusionCallbacksIS1H_NS1M_17LinearCombinationISI_fSI_fLNS_15FloatRoundStyleE2EEESH_S1L_JEEENS4_5SM1004TMEM4LOAD26SM100_TMEM_LOAD_16dp256b4xENS4_13SM90_TMA_LOADENS11_INS12_ILi2ELi4ELi3EEES15_NSS_INS5_IJS16_S1J_EEENS5_IJS1J_SC_EEEEEEENS4_17SM75_U32x4_LDSM_NENS4_14SM90_TMA_STOREES21_NS4_17SM90_U32x4_STSM_NENS4_39AutoVectorizingCopyWithAssumedAlignmentILi128EEEEEEvvEEEEvNT_6ParamsE) ;  /* 0xffffff7804c87950 */ /* 0x000fea0003c3ffff */
        .weak           $__internal_2_$__cuda_sm10x_tcgen05_guardrail_trap_unallocated_columns_being_dealloced
        .type           $__internal_2_$__cuda_sm10x_tcgen05_guardrail_trap_unallocated_columns_being_dealloced,@function
        .size           $__internal_2_$__cuda_sm10x_tcgen05_guardrail_trap_unallocated_columns_being_dealloced,(.L_x_165 - $__internal_2_$__cuda_sm10x_tcgen05_guardrail_trap_unallocated_columns_being_dealloced)
$__internal_2_$__cuda_sm10x_tcgen05_guardrail_trap_unallocated_columns_being_dealloced:
[----:B------:R-:W-:Y:S05]  /*84e0*/  BPT.TRAP 0x1 ;  /* 0x000000040000795c */ /* 0x000fea0000300000 */
[----:B------:R-:W-:-:S04]  /*84f0*/  HFMA2 R3, -RZ, RZ, 0, 0 ;  /* 0x00000000ff037431 */ /* 0x000fc800000001ff */
[----:B------:R-:W-:Y:S05]  /*8500*/  RET.REL.NODEC R2 `(_ZN7cutlass13device_kernelINS_4gemm6kernel13GemmUniversalIN4cute5tupleIJiiiiEEENS1_10collective13CollectiveMmaINS1_35MainloopSm100TmaUmmaWarpSpecializedILi4ELi2ELi4ENS5_IJNS4_1CILi2EEESB_NSA_ILi1EEEEEEEENS5_IJNSA_ILi64EEESF_NSA_ILi128EEEEEENS_10bfloat16_tENS5_IJlSC_lEEESI_SJ_NS4_8TiledMMAINS4_8MMA_AtomIJNS4_20SM100_MMA_F16BF16_SSISI_SI_fLi64ELi64ELNS4_4UMMA5MajorE0ELSO_0ELNSN_7ScaleInE0ELSP_0EEEEEENS4_6LayoutINS5_IJSC_SC_SC_EEENS5_IJNSA_ILi0EEESU_SU_EEEEENS5_IJNS4_10UnderscoreESX_SX_EEEEENS4_23SM90_TMA_LOAD_MULTICASTENS4_14ComposedLayoutINS4_7SwizzleILi3ELi4ELi3EEENS4_18smem_ptr_flag_bitsILi16EEENSS_INS5_IJNSA_ILi8EEESF_EEENS5_IJSF_SC_EEEEEEEvNS4_8identityES10_S1A_vS1B_EENS_8epilogue10collective18CollectiveEpilogueINS1D_23Sm100TmaWarpSpecializedILi3ELi2ELi16ELb1ELb0EEEJSH_NS5_IJNSS_ISF_SC_EENSS_INSA_ILi32EEESC_EEEEESI_SJ_SI_SJ_NS1D_6fusion15FusionCallbacksIS1H_NS1M_17LinearCombinationISI_fSI_fLNS_15FloatRoundStyleE2EEESH_S1L_JEEENS4_5SM1004TMEM4LOAD26SM100_TMEM_LOAD_16dp256b4xENS4_13SM90_TMA_LOADENS11_INS12_ILi2ELi4ELi3EEES15_NSS_INS5_IJS16_S1J_EEENS5_IJS1J_SC_EEEEEEENS4_17SM75_U32x4_LDSM_NENS4_14SM90_TMA_STOREES21_NS4_17SM90_U32x4_STSM_NENS4_39AutoVectorizingCopyWithAssumedAlignmentILi128EEEEEEvvEEEEvNT_6ParamsE) ;  /* 0xffffff7802bc7950 */ /* 0x000fea0003c3ffff */
.L_x_164:
[----:B------:R-:W-:-:S00]  /*8510*/  BRA `(.L_x_164) ;  /* 0xfffffffc00fc7947 */ /* 0x000fc0000383ffff */
[----:B------:R-:W-:-:S00]  /*8520*/  NOP ;  /* 0x0000000000007918 */ /* 0x000fc00000000000 */
        /* <DEDUP_REMOVED lines=13> */
.L_x_165:


//--------------------- .nv.global.init           --------------------------
	.section	.nv.global.init,"aw",@progbits
.nv.global.init:
	.type		$str$27,@object
	.size		$str$27,($str$28 - $str$27)
$str$27:
        /*0000*/ 	.byte	0x28, 0x61, 0x64, 0x64, 0x72, 0x65, 0x73, 0x73, 0x20, 0x26, 0x20, 0x6d, 0x61, 0x73, 0x6b, 0x29
        /*0010*/ 	.byte	0x20, 0x3d, 0x3d, 0x20, 0x30, 0x00
	.type		$str$28,@object
	.size		$str$28,($str$26 - $str$28)
$str$28:
        /*0016*/ 	.byte	0x2f, 0x74, 0x6d, 0x70, 0x2f, 0x63, 0x75, 0x74, 0x6c, 0x61, 0x73, 0x73, 0x5f, 0x73, 0x77, 0x65
        /*0026*/ 	.byte	0x65, 0x70, 0x5f, 0x73, 0x72, 0x63, 0x2f, 0x69, 0x6e, 0x63, 0x6c, 0x75, 0x64, 0x65, 0x2f, 0x63
        /*0036*/ 	.byte	0x75, 0x74, 0x65, 0x2f, 0x70, 0x6f, 0x69, 0x6e, 0x74, 0x65, 0x72, 0x5f, 0x66, 0x6c, 0x61, 0x67
        /*0046*/ 	.byte	0x67, 0x65, 0x64, 0x2e, 0x68, 0x70, 0x70, 0x00
	.type		$str$26,@object
	.size		$str$26,($str$25 - $str$26)
$str$26:
        /*004e*/ 	.byte	0x2f, 0x74, 0x6d, 0x70, 0x2f, 0x63, 0x75, 0x74, 0x6c, 0x61, 0x73, 0x73, 0x5f, 0x73, 0x77, 0x65
        /*005e*/ 	.byte	0x65, 0x70, 0x5f, 0x73, 0x72, 0x63, 0x2f, 0x69, 0x6e, 0x63, 0x6c, 0x75, 0x64, 0x65, 0x2f, 0x63
        /*006e*/ 	.byte	0x75, 0x74, 0x65, 0x2f, 0x61, 0x74, 0x6f, 0x6d, 0x2f, 0x63, 0x6f, 0x70, 0x79, 0x5f, 0x74, 0x72
        /*007e*/ 	.byte	0x61, 0x69, 0x74, 0x73, 0x5f, 0x73, 0x6d, 0x31, 0x30, 0x30, 0x2e, 0x68, 0x70, 0x70, 0x00
	.type		$str$25,@object
	.size		$str$25,(__unnamed_1 - $str$25)
$str$25:
        /*008d*/ 	.byte	0x28, 0x28, 0x75, 0x69, 0x6e, 0x74, 0x33, 0x32, 0x5f, 0x74, 0x28, 0x74, 0x68, 0x72, 0x65, 0x61
        /*009d*/ 	.byte	0x64, 0x49, 0x64, 0x78, 0x2e, 0x78, 0x29, 0x20, 0x2f, 0x20, 0x33, 0x32, 0x29, 0x20, 0x25, 0x20
        /*00ad*/ 	.byte	0x34, 0x29, 0x20, 0x3d, 0x3d, 0x20, 0x28, 0x28, 0x28, 0x74, 0x6d, 0x65, 0x6d, 0x5f, 0x61, 0x64
        /*00bd*/ 	.byte	0x64, 0x72, 0x20, 0x3e, 0x3e, 0x20, 0x31, 0x36, 0x29, 0x20, 0x2f, 0x20, 0x33, 0x32, 0x29, 0x20
        /*00cd*/ 	.byte	0x25, 0x20, 0x34, 0x29, 0x00
	.type		__unnamed_1,@object
	.size		__unnamed_1,(__unnamed_2 - __unnamed_1)
__unnamed_1:
        /*00d2*/ 	.byte	0x61, 0x75, 0x74, 0x6f, 0x20, 0x63, 0x75, 0x74, 0x65, 0x3a, 0x3a, 0x61, 0x73, 0x5f, 0x70, 0x6f
        /* <DEDUP_REMOVED lines=24> */
        /*0262*/ 	.byte	0x30, 0x34, 0x38, 0x3e, 0x3e, 0x3e, 0x3e, 0x5d, 0x00
	.type		__unnamed_2,@object
	.size		__unnamed_2,(.L_2 - __unnamed_2)
__unnamed_2:
        /* <DEDUP_REMOVED lines=45> */
        /*053b*/ 	.byte	0x3e, 0x3e, 0x3e, 0x5d, 0x00
.L_2:


//--------------------- .nv.shared._ZN7cutlass13device_kernelINS_4gemm6kernel13GemmUniversalIN4cute5tupleIJiiiiEEENS1_10collective13CollectiveMmaINS1_35MainloopSm100TmaUmmaWarpSpecializedILi4ELi2ELi4ENS5_IJNS4_1CILi2EEESB_NSA_ILi1EEEEEEEENS5_IJNSA_ILi64EEESF_NSA_ILi128EEEEEENS_10bfloat16_tENS5_IJlSC_lEEESI_SJ_NS4_8TiledMMAINS4_8MMA_AtomIJNS4_20SM100_MMA_F16BF16_SSISI_SI_fLi64ELi64ELNS4_4UMMA5MajorE0ELSO_0ELNSN_7ScaleInE0ELSP_0EEEEEENS4_6LayoutINS5_IJSC_SC_SC_EEENS5_IJNSA_ILi0EEESU_SU_EEEEENS5_IJNS4_10UnderscoreESX_SX_EEEEENS4_23SM90_TMA_LOAD_MULTICASTENS4_14ComposedLayoutINS4_7SwizzleILi3ELi4ELi3EEENS4_18smem_ptr_flag_bitsILi16EEENSS_INS5_IJNSA_ILi8EEESF_EEENS5_IJSF_SC_EEEEEEEvNS4_8identityES10_S1A_vS1B_EENS_8epilogue10collective18CollectiveEpilogueINS1D_23Sm100TmaWarpSpecializedILi3ELi2ELi16ELb1ELb0EEEJSH_NS5_IJNSS_ISF_SC_EENSS_INSA_ILi32EEESC_EEEEESI_SJ_SI_SJ_NS1D_6fusion15FusionCallbacksIS1H_NS1M_17LinearCombinationISI_fSI_fLNS_15FloatRoundStyleE2EEESH_S1L_JEEENS4_5SM1004TMEM4LOAD26SM100_TMEM_LOAD_16dp256b4xENS4_13SM90_TMA_LOADENS11_INS12_ILi2ELi4ELi3EEES15_NSS_INS5_IJS16_S1J_EEENS5_IJS1J_SC_EEEEEEENS4_17SM75_U32x4_LDSM_NENS4_14SM90_TMA_STOREES21_NS4_17SM90_U32x4_STSM_NENS4_39AutoVectorizingCopyWithAssumedAlignmentILi128EEEEEEvvEEEEvNT_6ParamsE --------------------------
	.section	.nv.shared._ZN7cutlass13device_kernelINS_4gemm6kernel13GemmUniversalIN4cute5tupleIJiiiiEEENS1_10collective13CollectiveMmaINS1_35MainloopSm100TmaUmmaWarpSpecializedILi4ELi2ELi4ENS5_IJNS4_1CILi2EEESB_NSA_ILi1EEEEEEEENS5_IJNSA_ILi64EEESF_NSA_ILi128EEEEEENS_10bfloat16_tENS5_IJlSC_lEEESI_SJ_NS4_8TiledMMAINS4_8MMA_AtomIJNS4_20SM100_MMA_F16BF16_SSISI_SI_fLi64ELi64ELNS4_4UMMA5MajorE0ELSO_0ELNSN_7ScaleInE0ELSP_0EEEEEENS4_6LayoutINS5_IJSC_SC_SC_EEENS5_IJNSA_ILi0EEESU_SU_EEEEENS5_IJNS4_10UnderscoreESX_SX_EEEEENS4_23SM90_TMA_LOAD_MULTICASTENS4_14ComposedLayoutINS4_7SwizzleILi3ELi4ELi3EEENS4_18smem_ptr_flag_bitsILi16EEENSS_INS5_IJNSA_ILi8EEESF_EEENS5_IJSF_SC_EEEEEEEvNS4_8identityES10_S1A_vS1B_EENS_8epilogue10collective18CollectiveEpilogueINS1D_23Sm100TmaWarpSpecializedILi3ELi2ELi16ELb1ELb0EEEJSH_NS5_IJNSS_ISF_SC_EENSS_INSA_ILi32EEESC_EEEEESI_SJ_SI_SJ_NS1D_6fusion15FusionCallbacksIS1H_NS1M_17LinearCombinationISI_fSI_fLNS_15FloatRoundStyleE2EEESH_S1L_JEEENS4_5SM1004TMEM4LOAD26SM100_TMEM_LOAD_16dp256b4xENS4_13SM90_TMA_LOADENS11_INS12_ILi2ELi4ELi3EEES15_NSS_INS5_IJS16_S1J_EEENS5_IJS1J_SC_EEEEEEENS4_17SM75_U32x4_LDSM_NENS4_14SM90_TMA_STOREES21_NS4_17SM90_U32x4_STSM_NENS4_39AutoVectorizingCopyWithAssumedAlignmentILi128EEEEEEvvEEEEvNT_6ParamsE,"aw",@nobits
	.sectionflags	@""
	.align	16
	.zero		1024


//--------------------- .nv.shared.reserved.0     --------------------------
	.section	.nv.shared.reserved.0,"aw",@nobits
	.weak		__nv_reservedSMEM_offset_0_alias
	.size		__nv_reservedSMEM_offset_0_alias, 0, 64
	.other		__nv_reservedSMEM_offset_0_alias,@"STO_CUDA_RESERVED_SHARED STV_DEFAULT"
__nv_reservedSMEM_offset_0_alias:
	.zero		0
.nv.shared.reserved.0:
	.zero		64
	.weak		__nv_reservedSMEM_tcgen05_partition
	.type		__nv_reservedSMEM_tcgen05_partition,@object
	.size		__nv_reservedSMEM_tcgen05_partition,(.L_0 - __nv_reservedSMEM_tcgen05_partition)
__nv_reservedSMEM_tcgen05_partition:
	.zero		32
.L_0:


//--------------------- .nv.global                --------------------------
	.section	.nv.global,"aw",@nobits
.nv.global:
	.type		_ZN39_INTERNAL_f3a21c87_4_k_cu_39734f66_76144cute1_E,@object
	.size		_ZN39_INTERNAL_f3a21c87_4_k_cu_39734f66_76144cute1_E,(_ZN39_INTERNAL_f3a21c87_4_k_cu_39734f66_76144cuda3std3__45__cpo6cbeginE - _ZN39_INTERNAL_f3a21c87_4_k_cu_39734f66_76144cute1_E)
_ZN39_INTERNAL_f3a21c87_4_k_cu_39734f66_76144cute1_E:
	.zero		1
	.type		_ZN39_INTERNAL_f3a21c87_4_k_cu_39734f66_76144cuda3std3__45__cpo6cbeginE,@object
	.size		_ZN39_INTERNAL_f3a21c87_4_k_cu_39734f66_76144cuda3std3__45__cpo6cbeginE,(_ZN39_INTERNAL_f3a21c87_4_k_cu_39734f66_76144cuda3std3__48in_placeE - _ZN39_INTERNAL_f3a21c87_4_k_cu_39734f66_76144cuda3std3__45__cpo6cbeginE)
_ZN39_INTERNAL_f3a21c87_4_k_cu_39734f66_76144cuda3std3__45__cpo6cbeginE:
	.zero		1
	.type		_ZN39_INTERNAL_f3a21c87_4_k_cu_39734f66_76144cuda3std3__48in_placeE,@object
	.size		_ZN39_INTERNAL_f3a21c87_4_k_cu_39734f66_76144cuda3std3__48in_placeE,(_ZN39_INTERNAL_f3a21c87_4_k_cu_39734f66_76144cuda3std6ranges3__45__cpo9iter_moveE - _ZN39_INTERNAL_f3a21c87_4_k_cu_39734f66_76144cuda3std3__48in_placeE)
_ZN39_INTERNAL_f3a21c87_4_k_cu_39734f66_76144cuda3std3__48in_placeE:
	.zero		1
	.type		_ZN39_INTERNAL_f3a21c87_4_k_cu_39734f66_76144cuda3std6ranges3__45__cpo9iter_moveE,@object
	.size		_ZN39_INTERNAL_f3a21c87_4_k_cu_39734f66_76144cuda3std6ranges3__45__cpo9iter_moveE,(_ZN39_INTERNAL_f3a21c87_4_k_cu_39734f66_76144cuda3std3__45__cpo5beginE - _ZN39_INTERNAL_f3a21c87_4_k_cu_39734f66_76144cuda3std6ranges3__45__cpo9iter_moveE)
_ZN39_INTERNAL_f3a21c87_4_k_cu_39734f66_76144cuda3std6ranges3__45__cpo9iter_moveE:
	.zero		1
	.type		_ZN39_INTERNAL_f3a21c87_4_k_cu_39734f66_76144cuda3std3__45__cpo5beginE,@object
	.size		_ZN39_INTERNAL_f3a21c87_4_k_cu_39734f66_76144cuda3std3__45__cpo5beginE,(_ZN39_INTERNAL_f3a21c87_4_k_cu_39734f66_76144cuda3std3__441_GLOBAL__N__f3a21c87_4_k_cu_39734f66_76146ignoreE - _ZN39_INTERNAL_f3a21c87_4_k_cu_39734f66_76144cuda3std3__45__cpo5beginE)
_ZN39_INTERNAL_f3a21c87_4_k_cu_39734f66_76144cuda3std3__45__cpo5beginE:
	.zero		1
	.type		_ZN39_INTERNAL_f3a21c87_4_k_cu_39734f66_76144cuda3std3__441_GLOBAL__N__f3a21c87_4_k_cu_39734f66_76146ignoreE,@object
	.size		_ZN39_INTERNAL_f3a21c87_4_k_cu_39734f66_76144cuda3std3__441_GLOBAL__N__f3a21c87_4_k_cu_39734f66_76146ignoreE,(_ZN39_INTERNAL_f3a21c87_4_k_cu_39734f66_76144cute7productE - _ZN39_INTERNAL_f3a21c87_4_k_cu_39734f66_76144cuda3std3__441_GLOBAL__N__f3a21c87_4_k_cu_39734f66_76146ignoreE)
_ZN39_INTERNAL_f3a21c87_4_k_cu_39734f66_76144cuda3std3__441_GLOBAL__N__f3a21c87_4_k_cu_39734f66_76146ignoreE:
	.zero		1
	.type		_ZN39_INTERNAL_f3a21c87_4_k_cu_39734f66_76144cute7productE,@object
	.size		_ZN39_INTERNAL_f3a21c87_4_k_cu_39734f66_76144cute7productE,(_ZN39_INTERNAL_f3a21c87_4_k_cu_39734f66_76144cuda3std3__45__cpo3endE - _ZN39_INTERNAL_f3a21c87_4_k_cu_39734f66_76144cute7productE)
_ZN39_INTERNAL_f3a21c87_4_k_cu_39734f66_76144cute7productE:
	.zero		1
	.type		_ZN39_INTERNAL_f3a21c87_4_k_cu_39734f66_76144cuda3std3__45__cpo3endE,@object
	.size		_ZN39_INTERNAL_f3a21c87_4_k_cu_39734f66_76144cuda3std3__45__cpo3endE,(_ZN39_INTERNAL_f3a21c87_4_k_cu_39734f66_76144cuda3std3__419piecewise_constructE - _ZN39_INTERNAL_f3a21c87_4_k_cu_39734f66_76144cuda3std3__45__cpo3endE)
_ZN39_INTERNAL_f3a21c87_4_k_cu_39734f66_76144cuda3std3__45__cpo3endE:
	.zero		1
	.type		_ZN39_INTERNAL_f3a21c87_4_k_cu_39734f66_76144cuda3std3__419piecewise_constructE,@object
	.size		_ZN39_INTERNAL_f3a21c87_4_k_cu_39734f66_76144cuda3std3__419piecewise_constructE,(_ZN39_INTERNAL_f3a21c87_4_k_cu_39734f66_76144cuda3std3__45__cpo4cendE - _ZN39_INTERNAL_f3a21c87_4_k_cu_39734f66_76144cuda3std3__419piecewise_constructE)
_ZN39_INTERNAL_f3a21c87_4_k_cu_39734f66_76144cuda3std3__419piecewise_constructE:
	.zero		1
	.type		_ZN39_INTERNAL_f3a21c87_4_k_cu_39734f66_76144cuda3std3__45__cpo4cendE,@object
	.size		_ZN39_INTERNAL_f3a21c87_4_k_cu_39734f66_76144cuda3std3__45__cpo4cendE,(_ZN39_INTERNAL_f3a21c87_4_k_cu_39734f66_76144cuda3std6ranges3__45__cpo4swapE - _ZN39_INTERNAL_f3a21c87_4_k_cu_39734f66_76144cuda3std3__45__cpo4cendE)
_ZN39_INTERNAL_f3a21c87_4_k_cu_39734f66_76144cuda3std3__45__cpo4cendE:
	.zero		1
	.type		_ZN39_INTERNAL_f3a21c87_4_k_cu_39734f66_76144cuda3std6ranges3__45__cpo4swapE,@object
	.size		_ZN39_INTERNAL_f3a21c87_4_k_cu_39734f66_76144cuda3std6ranges3__45__cpo4swapE,(.L_10 - _ZN39_INTERNAL_f3a21c87_4_k_cu_39734f66_76144cuda3std6ranges3__45__cpo4swapE)
_ZN39_INTERNAL_f3a21c87_4_k_cu_39734f66_76144cuda3std6ranges3__45__cpo4swapE:
	.zero		1
.L_10:


//--------------------- .nv.constant0._ZN7cutlass13device_kernelINS_4gemm6kernel13GemmUniversalIN4cute5tupleIJiiiiEEENS1_10collective13CollectiveMmaINS1_35MainloopSm100TmaUmmaWarpSpecializedILi4ELi2ELi4ENS5_IJNS4_1CILi2EEESB_NSA_ILi1EEEEEEEENS5_IJNSA_ILi64EEESF_NSA_ILi128EEEEEENS_10bfloat16_tENS5_IJlSC_lEEESI_SJ_NS4_8TiledMMAINS4_8MMA_AtomIJNS4_20SM100_MMA_F16BF16_SSISI_SI_fLi64ELi64ELNS4_4UMMA5MajorE0ELSO_0ELNSN_7ScaleInE0ELSP_0EEEEEENS4_6LayoutINS5_IJSC_SC_SC_EEENS5_IJNSA_ILi0EEESU_SU_EEEEENS5_IJNS4_10UnderscoreESX_SX_EEEEENS4_23SM90_TMA_LOAD_MULTICASTENS4_14ComposedLayoutINS4_7SwizzleILi3ELi4ELi3EEENS4_18smem_ptr_flag_bitsILi16EEENSS_INS5_IJNSA_ILi8EEESF_EEENS5_IJSF_SC_EEEEEEEvNS4_8identityES10_S1A_vS1B_EENS_8epilogue10collective18CollectiveEpilogueINS1D_23Sm100TmaWarpSpecializedILi3ELi2ELi16ELb1ELb0EEEJSH_NS5_IJNSS_ISF_SC_EENSS_INSA_ILi32EEESC_EEEEESI_SJ_SI_SJ_NS1D_6fusion15FusionCallbacksIS1H_NS1M_17LinearCombinationISI_fSI_fLNS_15FloatRoundStyleE2EEESH_S1L_JEEENS4_5SM1004TMEM4LOAD26SM100_TMEM_LOAD_16dp256b4xENS4_13SM90_TMA_LOADENS11_INS12_ILi2ELi4ELi3EEES15_NSS_INS5_IJS16_S1J_EEENS5_IJS1J_SC_EEEEEEENS4_17SM75_U32x4_LDSM_NENS4_14SM90_TMA_STOREES21_NS4_17SM90_U32x4_STSM_NENS4_39AutoVectorizingCopyWithAssumedAlignmentILi128EEEEEEvvEEEEvNT_6ParamsE --------------------------
	.section	.nv.constant0._ZN7cutlass13device_kernelINS_4gemm6kernel13GemmUniversalIN4cute5tupleIJiiiiEEENS1_10collective13CollectiveMmaINS1_35MainloopSm100TmaUmmaWarpSpecializedILi4ELi2ELi4ENS5_IJNS4_1CILi2EEESB_NSA_ILi1EEEEEEEENS5_IJNSA_ILi64EEESF_NSA_ILi128EEEEEENS_10bfloat16_tENS5_IJlSC_lEEESI_SJ_NS4_8TiledMMAINS4_8MMA_AtomIJNS4_20SM100_MMA_F16BF16_SSISI_SI_fLi64ELi64ELNS4_4UMMA5MajorE0ELSO_0ELNSN_7ScaleInE0ELSP_0EEEEEENS4_6LayoutINS5_IJSC_SC_SC_EEENS5_IJNSA_ILi0EEESU_SU_EEEEENS5_IJNS4_10UnderscoreESX_SX_EEEEENS4_23SM90_TMA_LOAD_MULTICASTENS4_14ComposedLayoutINS4_7SwizzleILi3ELi4ELi3EEENS4_18smem_ptr_flag_bitsILi16EEENSS_INS5_IJNSA_ILi8EEESF_EEENS5_IJSF_SC_EEEEEEEvNS4_8identityES10_S1A_vS1B_EENS_8epilogue10collective18CollectiveEpilogueINS1D_23Sm100TmaWarpSpecializedILi3ELi2ELi16ELb1ELb0EEEJSH_NS5_IJNSS_ISF_SC_EENSS_INSA_ILi32EEESC_EEEEESI_SJ_SI_SJ_NS1D_6fusion15FusionCallbacksIS1H_NS1M_17LinearCombinationISI_fSI_fLNS_15FloatRoundStyleE2EEESH_S1L_JEEENS4_5SM1004TMEM4LOAD26SM100_TMEM_LOAD_16dp256b4xENS4_13SM90_TMA_LOADENS11_INS12_ILi2ELi4ELi3EEES15_NSS_INS5_IJS16_S1J_EEENS5_IJS1J_SC_EEEEEEENS4_17SM75_U32x4_LDSM_NENS4_14SM90_TMA_STOREES21_NS4_17SM90_U32x4_STSM_NENS4_39AutoVectorizingCopyWithAssumedAlignmentILi128EEEEEEvvEEEEvNT_6ParamsE,"a",@progbits
	.sectionflags	@""
	.align	4
.nv.constant0._ZN7cutlass13device_kernelINS_4gemm6kernel13GemmUniversalIN4cute5tupleIJiiiiEEENS1_10collective13CollectiveMmaINS1_35MainloopSm100TmaUmmaWarpSpecializedILi4ELi2ELi4ENS5_IJNS4_1CILi2EEESB_NSA_ILi1EEEEEEEENS5_IJNSA_ILi64EEESF_NSA_ILi128EEEEEENS_10bfloat16_tENS5_IJlSC_lEEESI_SJ_NS4_8TiledMMAINS4_8MMA_AtomIJNS4_20SM100_MMA_F16BF16_SSISI_SI_fLi64ELi64ELNS4_4UMMA5MajorE0ELSO_0ELNSN_7ScaleInE0ELSP_0EEEEEENS4_6LayoutINS5_IJSC_SC_SC_EEENS5_IJNSA_ILi0EEESU_SU_EEEEENS5_IJNS4_10UnderscoreESX_SX_EEEEENS4_23SM90_TMA_LOAD_MULTICASTENS4_14ComposedLayoutINS4_7SwizzleILi3ELi4ELi3EEENS4_18smem_ptr_flag_bitsILi16EEENSS_INS5_IJNSA_ILi8EEESF_EEENS5_IJSF_SC_EEEEEEEvNS4_8identityES10_S1A_vS1B_EENS_8epilogue10collective18CollectiveEpilogueINS1D_23Sm100TmaWarpSpecializedILi3ELi2ELi16ELb1ELb0EEEJSH_NS5_IJNSS_ISF_SC_EENSS_INSA_ILi32EEESC_EEEEESI_SJ_SI_SJ_NS1D_6fusion15FusionCallbacksIS1H_NS1M_17LinearCombinationISI_fSI_fLNS_15FloatRoundStyleE2EEESH_S1L_JEEENS4_5SM1004TMEM4LOAD26SM100_TMEM_LOAD_16dp256b4xENS4_13SM90_TMA_LOADENS11_INS12_ILi2ELi4ELi3EEES15_NSS_INS5_IJS16_S1J_EEENS5_IJS1J_SC_EEEEEEENS4_17SM75_U32x4_LDSM_NENS4_14SM90_TMA_STOREES21_NS4_17SM90_U32x4_STSM_NENS4_39AutoVectorizingCopyWithAssumedAlignmentILi128EEEEEEvvEEEEvNT_6ParamsE:
	.zero		2944


//--------------------- SYMBOLS --------------------------

	.type		.nv.reservedSmem.offset0,@object
	.size		.nv.reservedSmem.offset0,0x4
	.type		.nv.reservedSmem.cap,@object
	.size		.nv.reservedSmem.cap,0x4
	.type		__assertfail,@function
